//
// Generated by NVIDIA NVVM Compiler
//
// Compiler Build ID: CL-36424714
// Cuda compilation tools, release 13.0, V13.0.88
// Based on NVVM 20.0.0
//

.version 9.0
.target sm_100
.address_size 64

	// .globl	_Z11syncExamplePii
// _ZZ11syncExamplePiiE11shared_data has been demoted
// _ZZ19matrixMultiplyTiledPfS_S_iiE5tileA has been demoted
// _ZZ19matrixMultiplyTiledPfS_S_iiE5tileB has been demoted
// _ZZ13reductionTreePiS_iE5sdata has been demoted

.visible .entry _Z11syncExamplePii(
	.param .u64 .ptr .align 1 _Z11syncExamplePii_param_0,
	.param .u32 _Z11syncExamplePii_param_1
)
{
	.reg .pred 	%p<3>;
	.reg .b32 	%r<14>;
	.reg .b64 	%rd<5>;
	// demoted variable
	.shared .align 4 .b8 _ZZ11syncExamplePiiE11shared_data[1024];
	ld.param.u64 	%rd2, [_Z11syncExamplePii_param_0];
	ld.param.u32 	%r5, [_Z11syncExamplePii_param_1];
	mov.u32 	%r6, %ctaid.x;
	mov.u32 	%r1, %ntid.x;
	mov.u32 	%r2, %tid.x;
	mad.lo.s32 	%r3, %r6, %r1, %r2;
	setp.ge.s32 	%p1, %r3, %r5;
	@%p1 bra 	$L__BB0_3;
	cvta.to.global.u64 	%rd3, %rd2;
	mul.wide.s32 	%rd4, %r3, 4;
	add.s64 	%rd1, %rd3, %rd4;
	ld.global.u32 	%r7, [%rd1];
	shl.b32 	%r8, %r2, 2;
	mov.u32 	%r9, _ZZ11syncExamplePiiE11shared_data;
	add.s32 	%r4, %r9, %r8;
	st.shared.u32 	[%r4], %r7;
	bar.sync 	0;
	add.s32 	%r10, %r1, -1;
	setp.ge.u32 	%p2, %r2, %r10;
	@%p2 bra 	$L__BB0_3;
	ld.shared.u32 	%r11, [%r4];
	ld.shared.u32 	%r12, [%r4+4];
	add.s32 	%r13, %r12, %r11;
	st.global.u32 	[%rd1], %r13;
$L__BB0_3:
	ret;

}
	// .globl	_Z16matrixMultiply2DPfS_S_ii
.visible .entry _Z16matrixMultiply2DPfS_S_ii(
	.param .u64 .ptr .align 1 _Z16matrixMultiply2DPfS_S_ii_param_0,
	.param .u64 .ptr .align 1 _Z16matrixMultiply2DPfS_S_ii_param_1,
	.param .u64 .ptr .align 1 _Z16matrixMultiply2DPfS_S_ii_param_2,
	.param .u32 _Z16matrixMultiply2DPfS_S_ii_param_3,
	.param .u32 _Z16matrixMultiply2DPfS_S_ii_param_4
)
{
	.reg .pred 	%p<12>;
	.reg .b32 	%r<40>;
	.reg .b32 	%f<67>;
	.reg .b64 	%rd<53>;

	ld.param.u64 	%rd7, [_Z16matrixMultiply2DPfS_S_ii_param_0];
	ld.param.u64 	%rd8, [_Z16matrixMultiply2DPfS_S_ii_param_1];
	ld.param.u64 	%rd6, [_Z16matrixMultiply2DPfS_S_ii_param_2];
	ld.param.u32 	%r18, [_Z16matrixMultiply2DPfS_S_ii_param_3];
	ld.param.u32 	%r19, [_Z16matrixMultiply2DPfS_S_ii_param_4];
	cvta.to.global.u64 	%rd1, %rd8;
	cvta.to.global.u64 	%rd2, %rd7;
	mov.u32 	%r20, %ctaid.y;
	mov.u32 	%r21, %ntid.y;
	mov.u32 	%r22, %tid.y;
	mad.lo.s32 	%r1, %r20, %r21, %r22;
	mov.u32 	%r23, %ctaid.x;
	mov.u32 	%r24, %ntid.x;
	mov.u32 	%r25, %tid.x;
	mad.lo.s32 	%r2, %r23, %r24, %r25;
	setp.ge.s32 	%p1, %r1, %r18;
	setp.ge.s32 	%p2, %r2, %r19;
	or.pred  	%p3, %p1, %p2;
	@%p3 bra 	$L__BB1_13;
	mul.lo.s32 	%r3, %r18, %r1;
	and.b32  	%r4, %r18, 7;
	setp.lt.u32 	%p4, %r18, 8;
	mov.f32 	%f66, 0f00000000;
	mov.b32 	%r38, 0;
	@%p4 bra 	$L__BB1_4;
	and.b32  	%r38, %r18, 2147483640;
	neg.s32 	%r36, %r38;
	shl.b32 	%r7, %r19, 3;
	mul.wide.u32 	%rd9, %r3, 4;
	add.s64 	%rd10, %rd9, %rd2;
	add.s64 	%rd52, %rd10, 16;
	mov.f32 	%f66, 0f00000000;
	mul.wide.s32 	%rd13, %r19, 4;
	mov.u32 	%r35, %r2;
$L__BB1_3:
	.pragma "nounroll";
	ld.global.f32 	%f16, [%rd52+-16];
	mul.wide.s32 	%rd11, %r35, 4;
	add.s64 	%rd12, %rd1, %rd11;
	ld.global.f32 	%f17, [%rd12];
	fma.rn.f32 	%f18, %f16, %f17, %f66;
	ld.global.f32 	%f19, [%rd52+-12];
	add.s64 	%rd14, %rd12, %rd13;
	ld.global.f32 	%f20, [%rd14];
	fma.rn.f32 	%f21, %f19, %f20, %f18;
	ld.global.f32 	%f22, [%rd52+-8];
	add.s64 	%rd15, %rd14, %rd13;
	ld.global.f32 	%f23, [%rd15];
	fma.rn.f32 	%f24, %f22, %f23, %f21;
	ld.global.f32 	%f25, [%rd52+-4];
	add.s64 	%rd16, %rd15, %rd13;
	ld.global.f32 	%f26, [%rd16];
	fma.rn.f32 	%f27, %f25, %f26, %f24;
	ld.global.f32 	%f28, [%rd52];
	add.s64 	%rd17, %rd16, %rd13;
	ld.global.f32 	%f29, [%rd17];
	fma.rn.f32 	%f30, %f28, %f29, %f27;
	ld.global.f32 	%f31, [%rd52+4];
	add.s64 	%rd18, %rd17, %rd13;
	ld.global.f32 	%f32, [%rd18];
	fma.rn.f32 	%f33, %f31, %f32, %f30;
	ld.global.f32 	%f34, [%rd52+8];
	add.s64 	%rd19, %rd18, %rd13;
	ld.global.f32 	%f35, [%rd19];
	fma.rn.f32 	%f36, %f34, %f35, %f33;
	ld.global.f32 	%f37, [%rd52+12];
	add.s64 	%rd20, %rd19, %rd13;
	ld.global.f32 	%f38, [%rd20];
	fma.rn.f32 	%f66, %f37, %f38, %f36;
	add.s32 	%r36, %r36, 8;
	add.s32 	%r35, %r35, %r7;
	add.s64 	%rd52, %rd52, 32;
	setp.ne.s32 	%p5, %r36, 0;
	@%p5 bra 	$L__BB1_3;
$L__BB1_4:
	setp.eq.s32 	%p6, %r4, 0;
	@%p6 bra 	$L__BB1_12;
	and.b32  	%r13, %r18, 3;
	setp.lt.u32 	%p7, %r4, 4;
	@%p7 bra 	$L__BB1_7;
	add.s32 	%r27, %r38, %r3;
	mul.wide.u32 	%rd21, %r27, 4;
	add.s64 	%rd22, %rd2, %rd21;
	ld.global.f32 	%f40, [%rd22];
	mad.lo.s32 	%r28, %r38, %r19, %r2;
	mul.wide.s32 	%rd23, %r28, 4;
	add.s64 	%rd24, %rd1, %rd23;
	ld.global.f32 	%f41, [%rd24];
	fma.rn.f32 	%f42, %f40, %f41, %f66;
	cvt.u64.u32 	%rd25, %r3;
	cvt.u64.u32 	%rd26, %r38;
	add.s64 	%rd27, %rd26, %rd25;
	shl.b64 	%rd28, %rd27, 2;
	add.s64 	%rd29, %rd2, %rd28;
	ld.global.f32 	%f43, [%rd29+4];
	mul.wide.s32 	%rd30, %r19, 4;
	add.s64 	%rd31, %rd24, %rd30;
	ld.global.f32 	%f44, [%rd31];
	fma.rn.f32 	%f45, %f43, %f44, %f42;
	ld.global.f32 	%f46, [%rd29+8];
	add.s64 	%rd32, %rd31, %rd30;
	ld.global.f32 	%f47, [%rd32];
	fma.rn.f32 	%f48, %f46, %f47, %f45;
	ld.global.f32 	%f49, [%rd29+12];
	add.s64 	%rd33, %rd32, %rd30;
	ld.global.f32 	%f50, [%rd33];
	fma.rn.f32 	%f66, %f49, %f50, %f48;
	add.s32 	%r38, %r38, 4;
$L__BB1_7:
	setp.eq.s32 	%p8, %r13, 0;
	@%p8 bra 	$L__BB1_12;
	setp.eq.s32 	%p9, %r13, 1;
	@%p9 bra 	$L__BB1_10;
	add.s32 	%r29, %r38, %r3;
	mul.wide.u32 	%rd34, %r29, 4;
	add.s64 	%rd35, %rd2, %rd34;
	ld.global.f32 	%f52, [%rd35];
	mad.lo.s32 	%r30, %r38, %r19, %r2;
	mul.wide.s32 	%rd36, %r30, 4;
	add.s64 	%rd37, %rd1, %rd36;
	ld.global.f32 	%f53, [%rd37];
	fma.rn.f32 	%f54, %f52, %f53, %f66;
	cvt.u64.u32 	%rd38, %r3;
	cvt.u64.u32 	%rd39, %r38;
	add.s64 	%rd40, %rd39, %rd38;
	shl.b64 	%rd41, %rd40, 2;
	add.s64 	%rd42, %rd2, %rd41;
	ld.global.f32 	%f55, [%rd42+4];
	mul.wide.s32 	%rd43, %r19, 4;
	add.s64 	%rd44, %rd37, %rd43;
	ld.global.f32 	%f56, [%rd44];
	fma.rn.f32 	%f66, %f55, %f56, %f54;
	add.s32 	%r38, %r38, 2;
$L__BB1_10:
	and.b32  	%r31, %r18, 1;
	setp.eq.b32 	%p10, %r31, 1;
	not.pred 	%p11, %p10;
	@%p11 bra 	$L__BB1_12;
	add.s32 	%r32, %r38, %r3;
	mul.wide.u32 	%rd45, %r32, 4;
	add.s64 	%rd46, %rd2, %rd45;
	ld.global.f32 	%f57, [%rd46];
	mad.lo.s32 	%r33, %r38, %r19, %r2;
	mul.wide.s32 	%rd47, %r33, 4;
	add.s64 	%rd48, %rd1, %rd47;
	ld.global.f32 	%f58, [%rd48];
	fma.rn.f32 	%f66, %f57, %f58, %f66;
$L__BB1_12:
	mad.lo.s32 	%r34, %r19, %r1, %r2;
	cvta.to.global.u64 	%rd49, %rd6;
	mul.wide.s32 	%rd50, %r34, 4;
	add.s64 	%rd51, %rd49, %rd50;
	st.global.f32 	[%rd51], %f66;
$L__BB1_13:
	ret;

}
	// .globl	_Z19matrixMultiplyTiledPfS_S_ii
.visible .entry _Z19matrixMultiplyTiledPfS_S_ii(
	.param .u64 .ptr .align 1 _Z19matrixMultiplyTiledPfS_S_ii_param_0,
	.param .u64 .ptr .align 1 _Z19matrixMultiplyTiledPfS_S_ii_param_1,
	.param .u64 .ptr .align 1 _Z19matrixMultiplyTiledPfS_S_ii_param_2,
	.param .u32 _Z19matrixMultiplyTiledPfS_S_ii_param_3,
	.param .u32 _Z19matrixMultiplyTiledPfS_S_ii_param_4
)
{
	.reg .pred 	%p<12>;
	.reg .b32 	%r<41>;
	.reg .b32 	%f<63>;
	.reg .b64 	%rd<13>;
	// demoted variable
	.shared .align 4 .b8 _ZZ19matrixMultiplyTiledPfS_S_iiE5tileA[1024];
	// demoted variable
	.shared .align 4 .b8 _ZZ19matrixMultiplyTiledPfS_S_iiE5tileB[1024];
	ld.param.u64 	%rd4, [_Z19matrixMultiplyTiledPfS_S_ii_param_0];
	ld.param.u64 	%rd5, [_Z19matrixMultiplyTiledPfS_S_ii_param_1];
	ld.param.u64 	%rd6, [_Z19matrixMultiplyTiledPfS_S_ii_param_2];
	ld.param.u32 	%r23, [_Z19matrixMultiplyTiledPfS_S_ii_param_3];
	ld.param.u32 	%r24, [_Z19matrixMultiplyTiledPfS_S_ii_param_4];
	mov.u32 	%r25, %ctaid.y;
	mov.u32 	%r26, %ntid.y;
	mov.u32 	%r38, %tid.y;
	mad.lo.s32 	%r2, %r25, %r26, %r38;
	mov.u32 	%r27, %ctaid.x;
	mov.u32 	%r28, %ntid.x;
	mov.u32 	%r36, %tid.x;
	mad.lo.s32 	%r4, %r27, %r28, %r36;
	setp.lt.s32 	%p1, %r23, 1;
	mov.f32 	%f62, 0f00000000;
	@%p1 bra 	$L__BB2_7;
	add.s32 	%r29, %r23, 15;
	shr.u32 	%r30, %r29, 4;
	shl.b32 	%r31, %r38, 6;
	mov.u32 	%r32, _ZZ19matrixMultiplyTiledPfS_S_iiE5tileA;
	add.s32 	%r5, %r32, %r31;
	shl.b32 	%r33, %r36, 2;
	add.s32 	%r6, %r5, %r33;
	mov.u32 	%r34, _ZZ19matrixMultiplyTiledPfS_S_iiE5tileB;
	add.s32 	%r8, %r34, %r33;
	add.s32 	%r7, %r8, %r31;
	neg.s32 	%r40, %r30;
	mad.lo.s32 	%r39, %r38, %r24, %r4;
	shl.b32 	%r11, %r24, 4;
	mad.lo.s32 	%r37, %r23, %r2, %r36;
	cvta.to.global.u64 	%rd1, %rd4;
	cvta.to.global.u64 	%rd2, %rd5;
	mov.f32 	%f62, 0f00000000;
$L__BB2_2:
	setp.ge.u32 	%p2, %r2, %r23;
	mul.wide.s32 	%rd7, %r37, 4;
	add.s64 	%rd3, %rd1, %rd7;
	setp.ge.s32 	%p3, %r36, %r23;
	mov.f32 	%f60, 0f00000000;
	or.pred  	%p4, %p2, %p3;
	@%p4 bra 	$L__BB2_4;
	ld.global.f32 	%f60, [%rd3];
$L__BB2_4:
	setp.ge.s32 	%p5, %r4, %r24;
	st.shared.f32 	[%r6], %f60;
	setp.ge.s32 	%p6, %r38, %r23;
	mov.f32 	%f61, 0f00000000;
	or.pred  	%p7, %p5, %p6;
	@%p7 bra 	$L__BB2_6;
	mul.wide.s32 	%rd8, %r39, 4;
	add.s64 	%rd9, %rd2, %rd8;
	ld.global.f32 	%f61, [%rd9];
$L__BB2_6:
	st.shared.f32 	[%r7], %f61;
	bar.sync 	0;
	ld.shared.f32 	%f12, [%r5];
	ld.shared.f32 	%f13, [%r8];
	fma.rn.f32 	%f14, %f12, %f13, %f62;
	ld.shared.f32 	%f15, [%r5+4];
	ld.shared.f32 	%f16, [%r8+64];
	fma.rn.f32 	%f17, %f15, %f16, %f14;
	ld.shared.f32 	%f18, [%r5+8];
	ld.shared.f32 	%f19, [%r8+128];
	fma.rn.f32 	%f20, %f18, %f19, %f17;
	ld.shared.f32 	%f21, [%r5+12];
	ld.shared.f32 	%f22, [%r8+192];
	fma.rn.f32 	%f23, %f21, %f22, %f20;
	ld.shared.f32 	%f24, [%r5+16];
	ld.shared.f32 	%f25, [%r8+256];
	fma.rn.f32 	%f26, %f24, %f25, %f23;
	ld.shared.f32 	%f27, [%r5+20];
	ld.shared.f32 	%f28, [%r8+320];
	fma.rn.f32 	%f29, %f27, %f28, %f26;
	ld.shared.f32 	%f30, [%r5+24];
	ld.shared.f32 	%f31, [%r8+384];
	fma.rn.f32 	%f32, %f30, %f31, %f29;
	ld.shared.f32 	%f33, [%r5+28];
	ld.shared.f32 	%f34, [%r8+448];
	fma.rn.f32 	%f35, %f33, %f34, %f32;
	ld.shared.f32 	%f36, [%r5+32];
	ld.shared.f32 	%f37, [%r8+512];
	fma.rn.f32 	%f38, %f36, %f37, %f35;
	ld.shared.f32 	%f39, [%r5+36];
	ld.shared.f32 	%f40, [%r8+576];
	fma.rn.f32 	%f41, %f39, %f40, %f38;
	ld.shared.f32 	%f42, [%r5+40];
	ld.shared.f32 	%f43, [%r8+640];
	fma.rn.f32 	%f44, %f42, %f43, %f41;
	ld.shared.f32 	%f45, [%r5+44];
	ld.shared.f32 	%f46, [%r8+704];
	fma.rn.f32 	%f47, %f45, %f46, %f44;
	ld.shared.f32 	%f48, [%r5+48];
	ld.shared.f32 	%f49, [%r8+768];
	fma.rn.f32 	%f50, %f48, %f49, %f47;
	ld.shared.f32 	%f51, [%r5+52];
	ld.shared.f32 	%f52, [%r8+832];
	fma.rn.f32 	%f53, %f51, %f52, %f50;
	ld.shared.f32 	%f54, [%r5+56];
	ld.shared.f32 	%f55, [%r8+896];
	fma.rn.f32 	%f56, %f54, %f55, %f53;
	ld.shared.f32 	%f57, [%r5+60];
	ld.shared.f32 	%f58, [%r8+960];
	fma.rn.f32 	%f62, %f57, %f58, %f56;
	bar.sync 	0;
	add.s32 	%r40, %r40, 1;
	setp.ne.s32 	%p8, %r40, 0;
	add.s32 	%r39, %r39, %r11;
	add.s32 	%r38, %r38, 16;
	add.s32 	%r37, %r37, 16;
	add.s32 	%r36, %r36, 16;
	@%p8 bra 	$L__BB2_2;
$L__BB2_7:
	setp.ge.s32 	%p9, %r2, %r23;
	setp.ge.s32 	%p10, %r4, %r24;
	or.pred  	%p11, %p9, %p10;
	@%p11 bra 	$L__BB2_9;
	mad.lo.s32 	%r35, %r24, %r2, %r4;
	cvta.to.global.u64 	%rd10, %rd6;
	mul.wide.s32 	%rd11, %r35, 4;
	add.s64 	%rd12, %rd10, %rd11;
	st.global.f32 	[%rd12], %f62;
$L__BB2_9:
	ret;

}
	// .globl	_Z13reductionTreePiS_i
.visible .entry _Z13reductionTreePiS_i(
	.param .u64 .ptr .align 1 _Z13reductionTreePiS_i_param_0,
	.param .u64 .ptr .align 1 _Z13reductionTreePiS_i_param_1,
	.param .u32 _Z13reductionTreePiS_i_param_2
)
{
	.reg .pred 	%p<6>;
	.reg .b32 	%r<22>;
	.reg .b64 	%rd<9>;
	// demoted variable
	.shared .align 4 .b8 _ZZ13reductionTreePiS_iE5sdata[2048];
	ld.param.u64 	%rd1, [_Z13reductionTreePiS_i_param_0];
	ld.param.u64 	%rd2, [_Z13reductionTreePiS_i_param_1];
	ld.param.u32 	%r11, [_Z13reductionTreePiS_i_param_2];
	mov.u32 	%r1, %tid.x;
	mov.u32 	%r2, %ctaid.x;
	mov.u32 	%r21, %ntid.x;
	mad.lo.s32 	%r4, %r2, %r21, %r1;
	setp.ge.s32 	%p1, %r4, %r11;
	mov.b32 	%r20, 0;
	@%p1 bra 	$L__BB3_2;
	cvta.to.global.u64 	%rd3, %rd1;
	mul.wide.s32 	%rd4, %r4, 4;
	add.s64 	%rd5, %rd3, %rd4;
	ld.global.u32 	%r20, [%rd5];
$L__BB3_2:
	shl.b32 	%r12, %r1, 2;
	mov.u32 	%r13, _ZZ13reductionTreePiS_iE5sdata;
	add.s32 	%r7, %r13, %r12;
	st.shared.u32 	[%r7], %r20;
	bar.sync 	0;
	setp.lt.u32 	%p2, %r21, 2;
	@%p2 bra 	$L__BB3_6;
$L__BB3_3:
	shr.u32 	%r9, %r21, 1;
	setp.ge.u32 	%p3, %r1, %r9;
	@%p3 bra 	$L__BB3_5;
	shl.b32 	%r14, %r9, 2;
	add.s32 	%r15, %r7, %r14;
	ld.shared.u32 	%r16, [%r15];
	ld.shared.u32 	%r17, [%r7];
	add.s32 	%r18, %r17, %r16;
	st.shared.u32 	[%r7], %r18;
$L__BB3_5:
	bar.sync 	0;
	setp.gt.u32 	%p4, %r21, 3;
	mov.u32 	%r21, %r9;
	@%p4 bra 	$L__BB3_3;
$L__BB3_6:
	setp.ne.s32 	%p5, %r1, 0;
	@%p5 bra 	$L__BB3_8;
	ld.shared.u32 	%r19, [_ZZ13reductionTreePiS_iE5sdata];
	cvta.to.global.u64 	%rd6, %rd2;
	mul.wide.u32 	%rd7, %r2, 4;
	add.s64 	%rd8, %rd6, %rd7;
	st.global.u32 	[%rd8], %r19;
$L__BB3_8:
	ret;

}
	// .globl	_Z15reductionAtomicPiS_i
.visible .entry _Z15reductionAtomicPiS_i(
	.param .u64 .ptr .align 1 _Z15reductionAtomicPiS_i_param_0,
	.param .u64 .ptr .align 1 _Z15reductionAtomicPiS_i_param_1,
	.param .u32 _Z15reductionAtomicPiS_i_param_2
)
{
	.reg .pred 	%p<2>;
	.reg .b32 	%r<8>;
	.reg .b64 	%rd<7>;

	ld.param.u64 	%rd1, [_Z15reductionAtomicPiS_i_param_0];
	ld.param.u64 	%rd2, [_Z15reductionAtomicPiS_i_param_1];
	ld.param.u32 	%r2, [_Z15reductionAtomicPiS_i_param_2];
	mov.u32 	%r3, %ctaid.x;
	mov.u32 	%r4, %ntid.x;
	mov.u32 	%r5, %tid.x;
	mad.lo.s32 	%r1, %r3, %r4, %r5;
	setp.ge.s32 	%p1, %r1, %r2;
	@%p1 bra 	$L__BB4_2;
	cvta.to.global.u64 	%rd3, %rd1;
	cvta.to.global.u64 	%rd4, %rd2;
	mul.wide.s32 	%rd5, %r1, 4;
	add.s64 	%rd6, %rd3, %rd5;
	ld.global.u32 	%r6, [%rd6];
	atom.global.add.u32 	%r7, [%rd4], %r6;
$L__BB4_2:
	ret;

}
	// .globl	_Z8kernel2DPiii
.visible .entry _Z8kernel2DPiii(
	.param .u64 .ptr .align 1 _Z8kernel2DPiii_param_0,
	.param .u32 _Z8kernel2DPiii_param_1,
	.param .u32 _Z8kernel2DPiii_param_2
)
{
	.reg .pred 	%p<4>;
	.reg .b32 	%r<15>;
	.reg .b64 	%rd<5>;

	ld.param.u64 	%rd1, [_Z8kernel2DPiii_param_0];
	ld.param.u32 	%r3, [_Z8kernel2DPiii_param_1];
	ld.param.u32 	%r4, [_Z8kernel2DPiii_param_2];
	mov.u32 	%r6, %ctaid.x;
	mov.u32 	%r7, %ntid.x;
	mov.u32 	%r8, %tid.x;
	mad.lo.s32 	%r1, %r6, %r7, %r8;
	mov.u32 	%r9, %ctaid.y;
	mov.u32 	%r10, %ntid.y;
	mov.u32 	%r11, %tid.y;
	mad.lo.s32 	%r12, %r9, %r10, %r11;
	setp.ge.s32 	%p1, %r1, %r3;
	setp.ge.s32 	%p2, %r12, %r4;
	or.pred  	%p3, %p1, %p2;
	@%p3 bra 	$L__BB5_2;
	cvta.to.global.u64 	%rd2, %rd1;
	mad.lo.s32 	%r13, %r3, %r12, %r1;
	add.s32 	%r14, %r1, %r12;
	mul.wide.s32 	%rd3, %r13, 4;
	add.s64 	%rd4, %rd2, %rd3;
	st.global.u32 	[%rd4], %r14;
$L__BB5_2:
	ret;

}
	// .globl	_Z8kernel3DPiiii
.visible .entry _Z8kernel3DPiiii(
	.param .u64 .ptr .align 1 _Z8kernel3DPiiii_param_0,
	.param .u32 _Z8kernel3DPiiii_param_1,
	.param .u32 _Z8kernel3DPiiii_param_2,
	.param .u32 _Z8kernel3DPiiii_param_3
)
{
	.reg .pred 	%p<6>;
	.reg .b32 	%r<22>;
	.reg .b64 	%rd<5>;

	ld.param.u64 	%rd1, [_Z8kernel3DPiiii_param_0];
	ld.param.u32 	%r4, [_Z8kernel3DPiiii_param_1];
	ld.param.u32 	%r6, [_Z8kernel3DPiiii_param_2];
	ld.param.u32 	%r7, [_Z8kernel3DPiiii_param_3];
	mov.u32 	%r8, %ctaid.x;
	mov.u32 	%r9, %ntid.x;
	mov.u32 	%r10, %tid.x;
	mad.lo.s32 	%r1, %r8, %r9, %r10;
	mov.u32 	%r11, %ctaid.y;
	mov.u32 	%r12, %ntid.y;
	mov.u32 	%r13, %tid.y;
	mad.lo.s32 	%r14, %r11, %r12, %r13;
	mov.u32 	%r15, %ctaid.z;
	mov.u32 	%r16, %ntid.z;
	mov.u32 	%r17, %tid.z;
	mad.lo.s32 	%r3, %r15, %r16, %r17;
	setp.ge.s32 	%p1, %r1, %r4;
	setp.ge.s32 	%p2, %r14, %r6;
	or.pred  	%p3, %p1, %p2;
	setp.ge.s32 	%p4, %r3, %r7;
	or.pred  	%p5, %p3, %p4;
	@%p5 bra 	$L__BB6_2;
	cvta.to.global.u64 	%rd2, %rd1;
	mad.lo.s32 	%r18, %r6, %r3, %r14;
	mad.lo.s32 	%r19, %r18, %r4, %r1;
	add.s32 	%r20, %r1, %r14;
	add.s32 	%r21, %r20, %r3;
	mul.wide.s32 	%rd3, %r19, 4;
	add.s64 	%rd4, %rd2, %rd3;
	st.global.u32 	[%rd4], %r21;
$L__BB6_2:
	ret;

}
	// .globl	_Z11checkLimitsv
.visible .entry _Z11checkLimitsv()
{


	bar.sync 	0;
	ret;

}


// ===== COMPILED SASS (sm_100) =====

	.target	sm_100

	.elftype	@"ET_EXEC"


//--------------------- .note.nv.tkinfo           --------------------------
	.section	.note.nv.tkinfo,"",@"SHT_NOTE"
	.sectionflags	@"SHF_NOTE_NV_TKINFO"
	.tkinfo
        /*0018*/ 	.word	0x00000002
        /*0030*/ 	.string	""
        /*0030*/ 	.string	"ptxas"
        /*0030*/ 	.string	"Cuda compilation tools, release 13.0, V13.0.88"
        /*0030*/ 	.string	"Build cuda_13.0.r13.0/compiler.36424714_0"
        /*0030*/ 	.string	"-arch sm_100 -m 64 "



//--------------------- .note.nv.cuinfo           --------------------------
	.section	.note.nv.cuinfo,"",@"SHT_NOTE"
	.sectionflags	@"SHF_NOTE_NV_CUINFO"
        /*0018*/ 	.short	0x0002
        /*001a*/ 	.short	0x0064
        /*001c*/ 	.short	0x0082
	.zero		2


//--------------------- .nv.info                  --------------------------
	.section	.nv.info,"",@"SHT_CUDA_INFO"
	.align	4


	//----- nvinfo : EIATTR_REGCOUNT
	.align		4
        /*0000*/ 	.byte	0x04, 0x2f
        /*0002*/ 	.short	(.L_1 - .L_0)
	.align		4
.L_0:
        /*0004*/ 	.word	index@(_Z11syncExamplePii)
        /*0008*/ 	.word	0x0000000a


	//----- nvinfo : EIATTR_FRAME_SIZE
	.align		4
.L_1:
        /*000c*/ 	.byte	0x04, 0x11
        /*000e*/ 	.short	(.L_3 - .L_2)
	.align		4
.L_2:
        /*0010*/ 	.word	index@(_Z11syncExamplePii)
        /*0014*/ 	.word	0x00000000


	//----- nvinfo : EIATTR_REGCOUNT
	.align		4
.L_3:
        /*0018*/ 	.byte	0x04, 0x2f
        /*001a*/ 	.short	(.L_5 - .L_4)
	.align		4
.L_4:
        /*001c*/ 	.word	index@(_Z16matrixMultiply2DPfS_S_ii)
        /*0020*/ 	.word	0x00000020


	//----- nvinfo : EIATTR_FRAME_SIZE
	.align		4
.L_5:
        /*0024*/ 	.byte	0x04, 0x11
        /*0026*/ 	.short	(.L_7 - .L_6)
	.align		4
.L_6:
        /*0028*/ 	.word	index@(_Z16matrixMultiply2DPfS_S_ii)
        /*002c*/ 	.word	0x00000000


	//----- nvinfo : EIATTR_REGCOUNT
	.align		4
.L_7:
        /*0030*/ 	.byte	0x04, 0x2f
        /*0032*/ 	.short	(.L_9 - .L_8)
	.align		4
.L_8:
        /*0034*/ 	.word	index@(_Z19matrixMultiplyTiledPfS_S_ii)
        /*0038*/ 	.word	0x00000020


	//----- nvinfo : EIATTR_FRAME_SIZE
	.align		4
.L_9:
        /*003c*/ 	.byte	0x04, 0x11
        /*003e*/ 	.short	(.L_11 - .L_10)
	.align		4
.L_10:
        /*0040*/ 	.word	index@(_Z19matrixMultiplyTiledPfS_S_ii)
        /*0044*/ 	.word	0x00000000


	//----- nvinfo : EIATTR_REGCOUNT
	.align		4
.L_11:
        /*0048*/ 	.byte	0x04, 0x2f
        /*004a*/ 	.short	(.L_13 - .L_12)
	.align		4
.L_12:
        /*004c*/ 	.word	index@(_Z13reductionTreePiS_i)
        /*0050*/ 	.word	0x0000000b


	//----- nvinfo : EIATTR_FRAME_SIZE
	.align		4
.L_13:
        /*0054*/ 	.byte	0x04, 0x11
        /*0056*/ 	.short	(.L_15 - .L_14)
	.align		4
.L_14:
        /*0058*/ 	.word	index@(_Z13reductionTreePiS_i)
        /*005c*/ 	.word	0x00000000


	//----- nvinfo : EIATTR_REGCOUNT
	.align		4
.L_15:
        /*0060*/ 	.byte	0x04, 0x2f
        /*0062*/ 	.short	(.L_17 - .L_16)
	.align		4
.L_16:
        /*0064*/ 	.word	index@(_Z15reductionAtomicPiS_i)
        /*0068*/ 	.word	0x0000000a


	//----- nvinfo : EIATTR_FRAME_SIZE
	.align		4
.L_17:
        /*006c*/ 	.byte	0x04, 0x11
        /*006e*/ 	.short	(.L_19 - .L_18)
	.align		4
.L_18:
        /*0070*/ 	.word	index@(_Z15reductionAtomicPiS_i)
        /*0074*/ 	.word	0x00000000


	//----- nvinfo : EIATTR_REGCOUNT
	.align		4
.L_19:
        /*0078*/ 	.byte	0x04, 0x2f
        /*007a*/ 	.short	(.L_21 - .L_20)
	.align		4
.L_20:
        /*007c*/ 	.word	index@(_Z8kernel2DPiii)
        /*0080*/ 	.word	0x0000000a


	//----- nvinfo : EIATTR_FRAME_SIZE
	.align		4
.L_21:
        /*0084*/ 	.byte	0x04, 0x11
        /*0086*/ 	.short	(.L_23 - .L_22)
	.align		4
.L_22:
        /*0088*/ 	.word	index@(_Z8kernel2DPiii)
        /*008c*/ 	.word	0x00000000


	//----- nvinfo : EIATTR_REGCOUNT
	.align		4
.L_23:
        /*0090*/ 	.byte	0x04, 0x2f
        /*0092*/ 	.short	(.L_25 - .L_24)
	.align		4
.L_24:
        /*0094*/ 	.word	index@(_Z8kernel3DPiiii)
        /*0098*/ 	.word	0x0000000a


	//----- nvinfo : EIATTR_FRAME_SIZE
	.align		4
.L_25:
        /*009c*/ 	.byte	0x04, 0x11
        /*009e*/ 	.short	(.L_27 - .L_26)
	.align		4
.L_26:
        /*00a0*/ 	.word	index@(_Z8kernel3DPiiii)
        /*00a4*/ 	.word	0x00000000


	//----- nvinfo : EIATTR_REGCOUNT
	.align		4
.L_27:
        /*00a8*/ 	.byte	0x04, 0x2f
        /*00aa*/ 	.short	(.L_29 - .L_28)
	.align		4
.L_28:
        /*00ac*/ 	.word	index@(_Z11checkLimitsv)
        /*00b0*/ 	.word	0x00000004


	//----- nvinfo : EIATTR_FRAME_SIZE
	.align		4
.L_29:
        /*00b4*/ 	.byte	0x04, 0x11
        /*00b6*/ 	.short	(.L_31 - .L_30)
	.align		4
.L_30:
        /*00b8*/ 	.word	index@(_Z11checkLimitsv)
        /*00bc*/ 	.word	0x00000000


	//----- nvinfo : EIATTR_MIN_STACK_SIZE
	.align		4
.L_31:
        /*00c0*/ 	.byte	0x04, 0x12
        /*00c2*/ 	.short	(.L_33 - .L_32)
	.align		4
.L_32:
        /*00c4*/ 	.word	index@(_Z11checkLimitsv)
        /*00c8*/ 	.word	0x00000000


	//----- nvinfo : EIATTR_MIN_STACK_SIZE
	.align		4
.L_33:
        /*00cc*/ 	.byte	0x04, 0x12
        /*00ce*/ 	.short	(.L_35 - .L_34)
	.align		4
.L_34:
        /*00d0*/ 	.word	index@(_Z8kernel3DPiiii)
        /*00d4*/ 	.word	0x00000000


	//----- nvinfo : EIATTR_MIN_STACK_SIZE
	.align		4
.L_35:
        /*00d8*/ 	.byte	0x04, 0x12
        /*00da*/ 	.short	(.L_37 - .L_36)
	.align		4
.L_36:
        /*00dc*/ 	.word	index@(_Z8kernel2DPiii)
        /*00e0*/ 	.word	0x00000000


	//----- nvinfo : EIATTR_MIN_STACK_SIZE
	.align		4
.L_37:
        /*00e4*/ 	.byte	0x04, 0x12
        /*00e6*/ 	.short	(.L_39 - .L_38)
	.align		4
.L_38:
        /*00e8*/ 	.word	index@(_Z15reductionAtomicPiS_i)
        /*00ec*/ 	.word	0x00000000


	//----- nvinfo : EIATTR_MIN_STACK_SIZE
	.align		4
.L_39:
        /*00f0*/ 	.byte	0x04, 0x12
        /*00f2*/ 	.short	(.L_41 - .L_40)
	.align		4
.L_40:
        /*00f4*/ 	.word	index@(_Z13reductionTreePiS_i)
        /*00f8*/ 	.word	0x00000000


	//----- nvinfo : EIATTR_MIN_STACK_SIZE
	.align		4
.L_41:
        /*00fc*/ 	.byte	0x04, 0x12
        /*00fe*/ 	.short	(.L_43 - .L_42)
	.align		4
.L_42:
        /*0100*/ 	.word	index@(_Z19matrixMultiplyTiledPfS_S_ii)
        /*0104*/ 	.word	0x00000000


	//----- nvinfo : EIATTR_MIN_STACK_SIZE
	.align		4
.L_43:
        /*0108*/ 	.byte	0x04, 0x12
        /*010a*/ 	.short	(.L_45 - .L_44)
	.align		4
.L_44:
        /*010c*/ 	.word	index@(_Z16matrixMultiply2DPfS_S_ii)
        /*0110*/ 	.word	0x00000000


	//----- nvinfo : EIATTR_MIN_STACK_SIZE
	.align		4
.L_45:
        /*0114*/ 	.byte	0x04, 0x12
        /*0116*/ 	.short	(.L_47 - .L_46)
	.align		4
.L_46:
        /*0118*/ 	.word	index@(_Z11syncExamplePii)
        /*011c*/ 	.word	0x00000000
.L_47:


//--------------------- .nv.compat                --------------------------
	.section	.nv.compat,"",@"SHT_CUDA_COMPAT_INFO"
	.align	4
        /*0000*/ 	.byte	0x02, 0x09, 0x00, 0x00, 0x02, 0x02, 0x01, 0x00, 0x02, 0x05, 0x05, 0x00, 0x03, 0x07, 0x01, 0x01
        /*0010*/ 	.byte	0x02, 0x03, 0x00, 0x00, 0x02, 0x06, 0x01, 0x00, 0x04, 0x0b, 0x08, 0x00, 0x09, 0x00, 0x00, 0x00
        /*0020*/ 	.byte	0x00, 0x00, 0x00, 0x00


//--------------------- .nv.info._Z11checkLimitsv --------------------------
	.section	.nv.info._Z11checkLimitsv,"",@"SHT_CUDA_INFO"
	.sectionflags	@""
	.align	4


	//----- nvinfo : EIATTR_CUDA_API_VERSION
	.align		4
        /*0000*/ 	.byte	0x04, 0x37
        /*0002*/ 	.short	(.L_49 - .L_48)
.L_48:
        /*0004*/ 	.word	0x00000082


	//----- nvinfo : EIATTR_SPARSE_MMA_MASK
	.align		4
.L_49:
        /*0008*/ 	.byte	0x03, 0x50
        /*000a*/ 	.short	0x0000


	//----- nvinfo : EIATTR_MAXREG_COUNT
	.align		4
        /*000c*/ 	.byte	0x03, 0x1b
        /*000e*/ 	.short	0x00ff


	//----- nvinfo : EIATTR_NUM_BARRIERS
	.align		4
        /*0010*/ 	.byte	0x02, 0x4c
        /*0012*/ 	.byte	0x01
	.zero		1


	//----- nvinfo : EIATTR_MERCURY_ISA_VERSION
	.align		4
        /*0014*/ 	.byte	0x03, 0x5f
        /*0016*/ 	.short	0x0101


	//----- nvinfo : EIATTR_VRC_CTA_INIT_COUNT
	.align		4
        /*0018*/ 	.byte	0x02, 0x4a
	.zero		1
	.zero		1


	//----- nvinfo : EIATTR_EXIT_INSTR_OFFSETS
	.align		4
        /*001c*/ 	.byte	0x04, 0x1c
        /*001e*/ 	.short	(.L_51 - .L_50)


	//   ....[0]....
.L_50:
        /*0020*/ 	.word	0x00000020


	//----- nvinfo : EIATTR_SW_WAR
	.align		4
.L_51:
        /*0024*/ 	.byte	0x04, 0x36
        /*0026*/ 	.short	(.L_53 - .L_52)
.L_52:
        /*0028*/ 	.word	0x00000008
.L_53:


//--------------------- .nv.info._Z8kernel3DPiiii --------------------------
	.section	.nv.info._Z8kernel3DPiiii,"",@"SHT_CUDA_INFO"
	.sectionflags	@""
	.align	4


	//----- nvinfo : EIATTR_CUDA_API_VERSION
	.align		4
        /*0000*/ 	.byte	0x04, 0x37
        /*0002*/ 	.short	(.L_55 - .L_54)
.L_54:
        /*0004*/ 	.word	0x00000082


	//----- nvinfo : EIATTR_KPARAM_INFO
	.align		4
.L_55:
        /*0008*/ 	.byte	0x04, 0x17
        /*000a*/ 	.short	(.L_57 - .L_56)
.L_56:
        /*000c*/ 	.word	0x00000000
        /*0010*/ 	.short	0x0003
        /*0012*/ 	.short	0x0010
        /*0014*/ 	.byte	0x00, 0xf0, 0x11, 0x00


	//----- nvinfo : EIATTR_KPARAM_INFO
	.align		4
.L_57:
        /*0018*/ 	.byte	0x04, 0x17
        /*001a*/ 	.short	(.L_59 - .L_58)
.L_58:
        /*001c*/ 	.word	0x00000000
        /*0020*/ 	.short	0x0002
        /*0022*/ 	.short	0x000c
        /*0024*/ 	.byte	0x00, 0xf0, 0x11, 0x00


	//----- nvinfo : EIATTR_KPARAM_INFO
	.align		4
.L_59:
        /*0028*/ 	.byte	0x04, 0x17
        /*002a*/ 	.short	(.L_61 - .L_60)
.L_60:
        /*002c*/ 	.word	0x00000000
        /*0030*/ 	.short	0x0001
        /*0032*/ 	.short	0x0008
        /*0034*/ 	.byte	0x00, 0xf0, 0x11, 0x00


	//----- nvinfo : EIATTR_KPARAM_INFO
	.align		4
.L_61:
        /*0038*/ 	.byte	0x04, 0x17
        /*003a*/ 	.short	(.L_63 - .L_62)
.L_62:
        /*003c*/ 	.word	0x00000000
        /*0040*/ 	.short	0x0000
        /*0042*/ 	.short	0x0000
        /*0044*/ 	.byte	0x00, 0xf5, 0x21, 0x00


	//----- nvinfo : EIATTR_SPARSE_MMA_MASK
	.align		4
.L_63:
        /*0048*/ 	.byte	0x03, 0x50
        /*004a*/ 	.short	0x0000


	//----- nvinfo : EIATTR_MAXREG_COUNT
	.align		4
        /*004c*/ 	.byte	0x03, 0x1b
        /*004e*/ 	.short	0x00ff


	//----- nvinfo : EIATTR_MERCURY_ISA_VERSION
	.align		4
        /*0050*/ 	.byte	0x03, 0x5f
        /*0052*/ 	.short	0x0101


	//----- nvinfo : EIATTR_VRC_CTA_INIT_COUNT
	.align		4
        /*0054*/ 	.byte	0x02, 0x4a
	.zero		1
	.zero		1


	//----- nvinfo : EIATTR_EXIT_INSTR_OFFSETS
	.align		4
        /*0058*/ 	.byte	0x04, 0x1c
        /*005a*/ 	.short	(.L_65 - .L_64)


	//   ....[0]....
.L_64:
        /*005c*/ 	.word	0x00000120


	//   ....[1]....
        /*0060*/ 	.word	0x000001a0


	//----- nvinfo : EIATTR_CBANK_PARAM_SIZE
	.align		4
.L_65:
        /*0064*/ 	.byte	0x03, 0x19
        /*0066*/ 	.short	0x0014


	//----- nvinfo : EIATTR_PARAM_CBANK
	.align		4
        /*0068*/ 	.byte	0x04, 0x0a
        /*006a*/ 	.short	(.L_67 - .L_66)
	.align		4
.L_66:
        /*006c*/ 	.word	index@(.nv.constant0._Z8kernel3DPiiii)
        /*0070*/ 	.short	0x0380
        /*0072*/ 	.short	0x0014


	//----- nvinfo : EIATTR_SW_WAR
	.align		4
.L_67:
        /*0074*/ 	.byte	0x04, 0x36
        /*0076*/ 	.short	(.L_69 - .L_68)
.L_68:
        /*0078*/ 	.word	0x00000008
.L_69:


//--------------------- .nv.info._Z8kernel2DPiii  --------------------------
	.section	.nv.info._Z8kernel2DPiii,"",@"SHT_CUDA_INFO"
	.sectionflags	@""
	.align	4


	//----- nvinfo : EIATTR_CUDA_API_VERSION
	.align		4
        /*0000*/ 	.byte	0x04, 0x37
        /*0002*/ 	.short	(.L_71 - .L_70)
.L_70:
        /*0004*/ 	.word	0x00000082


	//----- nvinfo : EIATTR_KPARAM_INFO
	.align		4
.L_71:
        /*0008*/ 	.byte	0x04, 0x17
        /*000a*/ 	.short	(.L_73 - .L_72)
.L_72:
        /*000c*/ 	.word	0x00000000
        /*0010*/ 	.short	0x0002
        /*0012*/ 	.short	0x000c
        /*0014*/ 	.byte	0x00, 0xf0, 0x11, 0x00


	//----- nvinfo : EIATTR_KPARAM_INFO
	.align		4
.L_73:
        /*0018*/ 	.byte	0x04, 0x17
        /*001a*/ 	.short	(.L_75 - .L_74)
.L_74:
        /*001c*/ 	.word	0x00000000
        /*0020*/ 	.short	0x0001
        /*0022*/ 	.short	0x0008
        /*0024*/ 	.byte	0x00, 0xf0, 0x11, 0x00


	//----- nvinfo : EIATTR_KPARAM_INFO
	.align		4
.L_75:
        /*0028*/ 	.byte	0x04, 0x17
        /*002a*/ 	.short	(.L_77 - .L_76)
.L_76:
        /*002c*/ 	.word	0x00000000
        /*0030*/ 	.short	0x0000
        /*0032*/ 	.short	0x0000
        /*0034*/ 	.byte	0x00, 0xf5, 0x21, 0x00


	//----- nvinfo : EIATTR_SPARSE_MMA_MASK
	.align		4
.L_77:
        /*0038*/ 	.byte	0x03, 0x50
        /*003a*/ 	.short	0x0000


	//----- nvinfo : EIATTR_MAXREG_COUNT
	.align		4
        /*003c*/ 	.byte	0x03, 0x1b
        /*003e*/ 	.short	0x00ff


	//----- nvinfo : EIATTR_MERCURY_ISA_VERSION
	.align		4
        /*0040*/ 	.byte	0x03, 0x5f
        /*0042*/ 	.short	0x0101


	//----- nvinfo : EIATTR_VRC_CTA_INIT_COUNT
	.align		4
        /*0044*/ 	.byte	0x02, 0x4a
	.zero		1
	.zero		1


	//----- nvinfo : EIATTR_EXIT_INSTR_OFFSETS
	.align		4
        /*0048*/ 	.byte	0x04, 0x1c
        /*004a*/ 	.short	(.L_79 - .L_78)


	//   ....[0]....
.L_78:
        /*004c*/ 	.word	0x000000c0


	//   ....[1]....
        /*0050*/ 	.word	0x00000130


	//----- nvinfo : EIATTR_CBANK_PARAM_SIZE
	.align		4
.L_79:
        /*0054*/ 	.byte	0x03, 0x19
        /*0056*/ 	.short	0x0010


	//----- nvinfo : EIATTR_PARAM_CBANK
	.align		4
        /*0058*/ 	.byte	0x04, 0x0a
        /*005a*/ 	.short	(.L_81 - .L_80)
	.align		4
.L_80:
        /*005c*/ 	.word	index@(.nv.constant0._Z8kernel2DPiii)
        /*0060*/ 	.short	0x0380
        /*0062*/ 	.short	0x0010


	//----- nvinfo : EIATTR_SW_WAR
	.align		4
.L_81:
        /*0064*/ 	.byte	0x04, 0x36
        /*0066*/ 	.short	(.L_83 - .L_82)
.L_82:
        /*0068*/ 	.word	0x00000008
.L_83:


//--------------------- .nv.info._Z15reductionAtomicPiS_i --------------------------
	.section	.nv.info._Z15reductionAtomicPiS_i,"",@"SHT_CUDA_INFO"
	.sectionflags	@""
	.align	4


	//----- nvinfo : EIATTR_CUDA_API_VERSION
	.align		4
        /*0000*/ 	.byte	0x04, 0x37
        /*0002*/ 	.short	(.L_85 - .L_84)
.L_84:
        /*0004*/ 	.word	0x00000082


	//----- nvinfo : EIATTR_KPARAM_INFO
	.align		4
.L_85:
        /*0008*/ 	.byte	0x04, 0x17
        /*000a*/ 	.short	(.L_87 - .L_86)
.L_86:
        /*000c*/ 	.word	0x00000000
        /*0010*/ 	.short	0x0002
        /*0012*/ 	.short	0x0010
        /*0014*/ 	.byte	0x00, 0xf0, 0x11, 0x00


	//----- nvinfo : EIATTR_KPARAM_INFO
	.align		4
.L_87:
        /*0018*/ 	.byte	0x04, 0x17
        /*001a*/ 	.short	(.L_89 - .L_88)
.L_88:
        /*001c*/ 	.word	0x00000000
        /*0020*/ 	.short	0x0001
        /*0022*/ 	.short	0x0008
        /*0024*/ 	.byte	0x00, 0xf5, 0x21, 0x00


	//----- nvinfo : EIATTR_KPARAM_INFO
	.align		4
.L_89:
        /*0028*/ 	.byte	0x04, 0x17
        /*002a*/ 	.short	(.L_91 - .L_90)
.L_90:
        /*002c*/ 	.word	0x00000000
        /*0030*/ 	.short	0x0000
        /*0032*/ 	.short	0x0000
        /*0034*/ 	.byte	0x00, 0xf5, 0x21, 0x00


	//----- nvinfo : EIATTR_SPARSE_MMA_MASK
	.align		4
.L_91:
        /*0038*/ 	.byte	0x03, 0x50
        /*003a*/ 	.short	0x0000


	//----- nvinfo : EIATTR_MAXREG_COUNT
	.align		4
        /*003c*/ 	.byte	0x03, 0x1b
        /*003e*/ 	.short	0x00ff


	//----- nvinfo : EIATTR_MERCURY_ISA_VERSION
	.align		4
        /*0040*/ 	.byte	0x03, 0x5f
        /*0042*/ 	.short	0x0101


	//----- nvinfo : EIATTR_INT_WARP_WIDE_INSTR_OFFSETS
	.align		4
        /*0044*/ 	.byte	0x04, 0x31
        /*0046*/ 	.short	(.L_93 - .L_92)


	//   ....[0]....
.L_92:
        /*0048*/ 	.word	0x000000d0


	//   ....[1]....
        /*004c*/ 	.word	0x00000110


	//----- nvinfo : EIATTR_VRC_CTA_INIT_COUNT
	.align		4
.L_93:
        /*0050*/ 	.byte	0x02, 0x4a
	.zero		1
	.zero		1


	//----- nvinfo : EIATTR_EXIT_INSTR_OFFSETS
	.align		4
        /*0054*/ 	.byte	0x04, 0x1c
        /*0056*/ 	.short	(.L_95 - .L_94)


	//   ....[0]....
.L_94:
        /*0058*/ 	.word	0x00000070


	//   ....[1]....
        /*005c*/ 	.word	0x00000140


	//----- nvinfo : EIATTR_CBANK_PARAM_SIZE
	.align		4
.L_95:
        /*0060*/ 	.byte	0x03, 0x19
        /*0062*/ 	.short	0x0014


	//----- nvinfo : EIATTR_PARAM_CBANK
	.align		4
        /*0064*/ 	.byte	0x04, 0x0a
        /*0066*/ 	.short	(.L_97 - .L_96)
	.align		4
.L_96:
        /*0068*/ 	.word	index@(.nv.constant0._Z15reductionAtomicPiS_i)
        /*006c*/ 	.short	0x0380
        /*006e*/ 	.short	0x0014


	//----- nvinfo : EIATTR_SW_WAR
	.align		4
.L_97:
        /*0070*/ 	.byte	0x04, 0x36
        /*0072*/ 	.short	(.L_99 - .L_98)
.L_98:
        /*0074*/ 	.word	0x00000008
.L_99:


//--------------------- .nv.info._Z13reductionTreePiS_i --------------------------
	.section	.nv.info._Z13reductionTreePiS_i,"",@"SHT_CUDA_INFO"
	.sectionflags	@""
	.align	4


	//----- nvinfo : EIATTR_CUDA_API_VERSION
	.align		4
        /*0000*/ 	.byte	0x04, 0x37
        /*0002*/ 	.short	(.L_101 - .L_100)
.L_100:
        /*0004*/ 	.word	0x00000082


	//----- nvinfo : EIATTR_KPARAM_INFO
	.align		4
.L_101:
        /*0008*/ 	.byte	0x04, 0x17
        /*000a*/ 	.short	(.L_103 - .L_102)
.L_102:
        /*000c*/ 	.word	0x00000000
        /*0010*/ 	.short	0x0002
        /*0012*/ 	.short	0x0010
        /*0014*/ 	.byte	0x00, 0xf0, 0x11, 0x00


	//----- nvinfo : EIATTR_KPARAM_INFO
	.align		4
.L_103:
        /*0018*/ 	.byte	0x04, 0x17
        /*001a*/ 	.short	(.L_105 - .L_104)
.L_104:
        /*001c*/ 	.word	0x00000000
        /*0020*/ 	.short	0x0001
        /*0022*/ 	.short	0x0008
        /*0024*/ 	.byte	0x00, 0xf5, 0x21, 0x00


	//----- nvinfo : EIATTR_KPARAM_INFO
	.align		4
.L_105:
        /*0028*/ 	.byte	0x04, 0x17
        /*002a*/ 	.short	(.L_107 - .L_106)
.L_106:
        /*002c*/ 	.word	0x00000000
        /*0030*/ 	.short	0x0000
        /*0032*/ 	.short	0x0000
        /*0034*/ 	.byte	0x00, 0xf5, 0x21, 0x00


	//----- nvinfo : EIATTR_SPARSE_MMA_MASK
	.align		4
.L_107:
        /*0038*/ 	.byte	0x03, 0x50
        /*003a*/ 	.short	0x0000


	//----- nvinfo : EIATTR_MAXREG_COUNT
	.align		4
        /*003c*/ 	.byte	0x03, 0x1b
        /*003e*/ 	.short	0x00ff


	//----- nvinfo : EIATTR_NUM_BARRIERS
	.align		4
        /*0040*/ 	.byte	0x02, 0x4c
        /*0042*/ 	.byte	0x01
	.zero		1


	//----- nvinfo : EIATTR_MERCURY_ISA_VERSION
	.align		4
        /*0044*/ 	.byte	0x03, 0x5f
        /*0046*/ 	.short	0x0101


	//----- nvinfo : EIATTR_VRC_CTA_INIT_COUNT
	.align		4
        /*0048*/ 	.byte	0x02, 0x4a
	.zero		1
	.zero		1


	//----- nvinfo : EIATTR_EXIT_INSTR_OFFSETS
	.align		4
        /*004c*/ 	.byte	0x04, 0x1c
        /*004e*/ 	.short	(.L_109 - .L_108)


	//   ....[0]....
.L_108:
        /*0050*/ 	.word	0x00000210


	//   ....[1]....
        /*0054*/ 	.word	0x00000290


	//----- nvinfo : EIATTR_CBANK_PARAM_SIZE
	.align		4
.L_109:
        /*0058*/ 	.byte	0x03, 0x19
        /*005a*/ 	.short	0x0014


	//----- nvinfo : EIATTR_PARAM_CBANK
	.align		4
        /*005c*/ 	.byte	0x04, 0x0a
        /*005e*/ 	.short	(.L_111 - .L_110)
	.align		4
.L_110:
        /*0060*/ 	.word	index@(.nv.constant0._Z13reductionTreePiS_i)
        /*0064*/ 	.short	0x0380
        /*0066*/ 	.short	0x0014


	//----- nvinfo : EIATTR_SW_WAR
	.align		4
.L_111:
        /*0068*/ 	.byte	0x04, 0x36
        /*006a*/ 	.short	(.L_113 - .L_112)
.L_112:
        /*006c*/ 	.word	0x00000008
.L_113:


//--------------------- .nv.info._Z19matrixMultiplyTiledPfS_S_ii --------------------------
	.section	.nv.info._Z19matrixMultiplyTiledPfS_S_ii,"",@"SHT_CUDA_INFO"
	.sectionflags	@""
	.align	4


	//----- nvinfo : EIATTR_CUDA_API_VERSION
	.align		4
        /*0000*/ 	.byte	0x04, 0x37
        /*0002*/ 	.short	(.L_115 - .L_114)
.L_114:
        /*0004*/ 	.word	0x00000082


	//----- nvinfo : EIATTR_KPARAM_INFO
	.align		4
.L_115:
        /*0008*/ 	.byte	0x04, 0x17
        /*000a*/ 	.short	(.L_117 - .L_116)
.L_116:
        /*000c*/ 	.word	0x00000000
        /*0010*/ 	.short	0x0004
        /*0012*/ 	.short	0x001c
        /*0014*/ 	.byte	0x00, 0xf0, 0x11, 0x00


	//----- nvinfo : EIATTR_KPARAM_INFO
	.align		4
.L_117:
        /*0018*/ 	.byte	0x04, 0x17
        /*001a*/ 	.short	(.L_119 - .L_118)
.L_118:
        /*001c*/ 	.word	0x00000000
        /*0020*/ 	.short	0x0003
        /*0022*/ 	.short	0x0018
        /*0024*/ 	.byte	0x00, 0xf0, 0x11, 0x00


	//----- nvinfo : EIATTR_KPARAM_INFO
	.align		4
.L_119:
        /*0028*/ 	.byte	0x04, 0x17
        /*002a*/ 	.short	(.L_121 - .L_120)
.L_120:
        /*002c*/ 	.word	0x00000000
        /*0030*/ 	.short	0x0002
        /*0032*/ 	.short	0x0010
        /*0034*/ 	.byte	0x00, 0xf5, 0x21, 0x00


	//----- nvinfo : EIATTR_KPARAM_INFO
	.align		4
.L_121:
        /*0038*/ 	.byte	0x04, 0x17
        /*003a*/ 	.short	(.L_123 - .L_122)
.L_122:
        /*003c*/ 	.word	0x00000000
        /*0040*/ 	.short	0x0001
        /*0042*/ 	.short	0x0008
        /*0044*/ 	.byte	0x00, 0xf5, 0x21, 0x00


	//----- nvinfo : EIATTR_KPARAM_INFO
	.align		4
.L_123:
        /*0048*/ 	.byte	0x04, 0x17
        /*004a*/ 	.short	(.L_125 - .L_124)
.L_124:
        /*004c*/ 	.word	0x00000000
        /*0050*/ 	.short	0x0000
        /*0052*/ 	.short	0x0000
        /*0054*/ 	.byte	0x00, 0xf5, 0x21, 0x00


	//----- nvinfo : EIATTR_SPARSE_MMA_MASK
	.align		4
.L_125:
        /*0058*/ 	.byte	0x03, 0x50
        /*005a*/ 	.short	0x0000


	//----- nvinfo : EIATTR_MAXREG_COUNT
	.align		4
        /*005c*/ 	.byte	0x03, 0x1b
        /*005e*/ 	.short	0x00ff


	//----- nvinfo : EIATTR_NUM_BARRIERS
	.align		4
        /*0060*/ 	.byte	0x02, 0x4c
        /*0062*/ 	.byte	0x01
	.zero		1


	//----- nvinfo : EIATTR_MERCURY_ISA_VERSION
	.align		4
        /*0064*/ 	.byte	0x03, 0x5f
        /*0066*/ 	.short	0x0101


	//----- nvinfo : EIATTR_VRC_CTA_INIT_COUNT
	.align		4
        /*0068*/ 	.byte	0x02, 0x4a
	.zero		1
	.zero		1


	//----- nvinfo : EIATTR_EXIT_INSTR_OFFSETS
	.align		4
        /*006c*/ 	.byte	0x04, 0x1c
        /*006e*/ 	.short	(.L_127 - .L_126)


	//   ....[0]....
.L_126:
        /*0070*/ 	.word	0x000005f0


	//   ....[1]....
        /*0074*/ 	.word	0x00000640


	//----- nvinfo : EIATTR_CBANK_PARAM_SIZE
	.align		4
.L_127:
        /*0078*/ 	.byte	0x03, 0x19
        /*007a*/ 	.short	0x0020


	//----- nvinfo : EIATTR_PARAM_CBANK
	.align		4
        /*007c*/ 	.byte	0x04, 0x0a
        /*007e*/ 	.short	(.L_129 - .L_128)
	.align		4
.L_128:
        /*0080*/ 	.word	index@(.nv.constant0._Z19matrixMultiplyTiledPfS_S_ii)
        /*0084*/ 	.short	0x0380
        /*0086*/ 	.short	0x0020


	//----- nvinfo : EIATTR_SW_WAR
	.align		4
.L_129:
        /*0088*/ 	.byte	0x04, 0x36
        /*008a*/ 	.short	(.L_131 - .L_130)
.L_130:
        /*008c*/ 	.word	0x00000008
.L_131:


//--------------------- .nv.info._Z16matrixMultiply2DPfS_S_ii --------------------------
	.section	.nv.info._Z16matrixMultiply2DPfS_S_ii,"",@"SHT_CUDA_INFO"
	.sectionflags	@""
	.align	4


	//----- nvinfo : EIATTR_CUDA_API_VERSION
	.align		4
        /*0000*/ 	.byte	0x04, 0x37
        /*0002*/ 	.short	(.L_133 - .L_132)
.L_132:
        /*0004*/ 	.word	0x00000082


	//----- nvinfo : EIATTR_KPARAM_INFO
	.align		4
.L_133:
        /*0008*/ 	.byte	0x04, 0x17
        /*000a*/ 	.short	(.L_135 - .L_134)
.L_134:
        /*000c*/ 	.word	0x00000000
        /*0010*/ 	.short	0x0004
        /*0012*/ 	.short	0x001c
        /*0014*/ 	.byte	0x00, 0xf0, 0x11, 0x00


	//----- nvinfo : EIATTR_KPARAM_INFO
	.align		4
.L_135:
        /*0018*/ 	.byte	0x04, 0x17
        /*001a*/ 	.short	(.L_137 - .L_136)
.L_136:
        /*001c*/ 	.word	0x00000000
        /*0020*/ 	.short	0x0003
        /*0022*/ 	.short	0x0018
        /*0024*/ 	.byte	0x00, 0xf0, 0x11, 0x00


	//----- nvinfo : EIATTR_KPARAM_INFO
	.align		4
.L_137:
        /*0028*/ 	.byte	0x04, 0x17
        /*002a*/ 	.short	(.L_139 - .L_138)
.L_138:
        /*002c*/ 	.word	0x00000000
        /*0030*/ 	.short	0x0002
        /*0032*/ 	.short	0x0010
        /*0034*/ 	.byte	0x00, 0xf5, 0x21, 0x00


	//----- nvinfo : EIATTR_KPARAM_INFO
	.align		4
.L_139:
        /*0038*/ 	.byte	0x04, 0x17
        /*003a*/ 	.short	(.L_141 - .L_140)
.L_140:
        /*003c*/ 	.word	0x00000000
        /*0040*/ 	.short	0x0001
        /*0042*/ 	.short	0x0008
        /*0044*/ 	.byte	0x00, 0xf5, 0x21, 0x00


	//----- nvinfo : EIATTR_KPARAM_INFO
	.align		4
.L_141:
        /*0048*/ 	.byte	0x04, 0x17
        /*004a*/ 	.short	(.L_143 - .L_142)
.L_142:
        /*004c*/ 	.word	0x00000000
        /*0050*/ 	.short	0x0000
        /*0052*/ 	.short	0x0000
        /*0054*/ 	.byte	0x00, 0xf5, 0x21, 0x00


	//----- nvinfo : EIATTR_SPARSE_MMA_MASK
	.align		4
.L_143:
        /*0058*/ 	.byte	0x03, 0x50
        /*005a*/ 	.short	0x0000


	//----- nvinfo : EIATTR_MAXREG_COUNT
	.align		4
        /*005c*/ 	.byte	0x03, 0x1b
        /*005e*/ 	.short	0x00ff


	//----- nvinfo : EIATTR_MERCURY_ISA_VERSION
	.align		4
        /*0060*/ 	.byte	0x03, 0x5f
        /*0062*/ 	.short	0x0101


	//----- nvinfo : EIATTR_VRC_CTA_INIT_COUNT
	.align		4
        /*0064*/ 	.byte	0x02, 0x4a
	.zero		1
	.zero		1


	//----- nvinfo : EIATTR_EXIT_INSTR_OFFSETS
	.align		4
        /*0068*/ 	.byte	0x04, 0x1c
        /*006a*/ 	.short	(.L_145 - .L_144)


	//   ....[0]....
.L_144:
        /*006c*/ 	.word	0x000000c0


	//   ....[1]....
        /*0070*/ 	.word	0x000008a0


	//----- nvinfo : EIATTR_CBANK_PARAM_SIZE
	.align		4
.L_145:
        /*0074*/ 	.byte	0x03, 0x19
        /*0076*/ 	.short	0x0020


	//----- nvinfo : EIATTR_PARAM_CBANK
	.align		4
        /*0078*/ 	.byte	0x04, 0x0a
        /*007a*/ 	.short	(.L_147 - .L_146)
	.align		4
.L_146:
        /*007c*/ 	.word	index@(.nv.constant0._Z16matrixMultiply2DPfS_S_ii)
        /*0080*/ 	.short	0x0380
        /*0082*/ 	.short	0x0020


	//----- nvinfo : EIATTR_SW_WAR
	.align		4
.L_147:
        /*0084*/ 	.byte	0x04, 0x36
        /*0086*/ 	.short	(.L_149 - .L_148)
.L_148:
        /*0088*/ 	.word	0x00000008
.L_149:


//--------------------- .nv.info._Z11syncExamplePii --------------------------
	.section	.nv.info._Z11syncExamplePii,"",@"SHT_CUDA_INFO"
	.sectionflags	@""
	.align	4


	//----- nvinfo : EIATTR_CUDA_API_VERSION
	.align		4
        /*0000*/ 	.byte	0x04, 0x37
        /*0002*/ 	.short	(.L_151 - .L_150)
.L_150:
        /*0004*/ 	.word	0x00000082


	//----- nvinfo : EIATTR_KPARAM_INFO
	.align		4
.L_151:
        /*0008*/ 	.byte	0x04, 0x17
        /*000a*/ 	.short	(.L_153 - .L_152)
.L_152:
        /*000c*/ 	.word	0x00000000
        /*0010*/ 	.short	0x0001
        /*0012*/ 	.short	0x0008
        /*0014*/ 	.byte	0x00, 0xf0, 0x11, 0x00


	//----- nvinfo : EIATTR_KPARAM_INFO
	.align		4
.L_153:
        /*0018*/ 	.byte	0x04, 0x17
        /*001a*/ 	.short	(.L_155 - .L_154)
.L_154:
        /*001c*/ 	.word	0x00000000
        /*0020*/ 	.short	0x0000
        /*0022*/ 	.short	0x0000
        /*0024*/ 	.byte	0x00, 0xf5, 0x21, 0x00


	//----- nvinfo : EIATTR_SPARSE_MMA_MASK
	.align		4
.L_155:
        /*0028*/ 	.byte	0x03, 0x50
        /*002a*/ 	.short	0x0000


	//----- nvinfo : EIATTR_MAXREG_COUNT
	.align		4
        /*002c*/ 	.byte	0x03, 0x1b
        /*002e*/ 	.short	0x00ff


	//----- nvinfo : EIATTR_NUM_BARRIERS
	.align		4
        /*0030*/ 	.byte	0x02, 0x4c
        /*0032*/ 	.byte	0x01
	.zero		1


	//----- nvinfo : EIATTR_MERCURY_ISA_VERSION
	.align		4
        /*0034*/ 	.byte	0x03, 0x5f
        /*0036*/ 	.short	0x0101


	//----- nvinfo : EIATTR_VRC_CTA_INIT_COUNT
	.align		4
        /*0038*/ 	.byte	0x02, 0x4a
	.zero		1
	.zero		1


	//----- nvinfo : EIATTR_EXIT_INSTR_OFFSETS
	.align		4
        /*003c*/ 	.byte	0x04, 0x1c
        /*003e*/ 	.short	(.L_157 - .L_156)


	//   ....[0]....
.L_156:
        /*0040*/ 	.word	0x00000070


	//   ....[1]....
        /*0044*/ 	.word	0x00000140


	//   ....[2]....
        /*0048*/ 	.word	0x00000190


	//----- nvinfo : EIATTR_CBANK_PARAM_SIZE
	.align		4
.L_157:
        /*004c*/ 	.byte	0x03, 0x19
        /*004e*/ 	.short	0x000c


	//----- nvinfo : EIATTR_PARAM_CBANK
	.align		4
        /*0050*/ 	.byte	0x04, 0x0a
        /*0052*/ 	.short	(.L_159 - .L_158)
	.align		4
.L_158:
        /*0054*/ 	.word	index@(.nv.constant0._Z11syncExamplePii)
        /*0058*/ 	.short	0x0380
        /*005a*/ 	.short	0x000c


	//----- nvinfo : EIATTR_SW_WAR
	.align		4
.L_159:
        /*005c*/ 	.byte	0x04, 0x36
        /*005e*/ 	.short	(.L_161 - .L_160)
.L_160:
        /*0060*/ 	.word	0x00000008
.L_161:


//--------------------- .nv.callgraph             --------------------------
	.section	.nv.callgraph,"",@"SHT_CUDA_CALLGRAPH"
	.align	4
	.sectionentsize	8
	.align		4
        /*0000*/ 	.word	0x00000000
	.align		4
        /*0004*/ 	.word	0xffffffff
	.align		4
        /*0008*/ 	.word	0x00000000
	.align		4
        /*000c*/ 	.word	0xfffffffe
	.align		4
        /*0010*/ 	.word	0x00000000
	.align		4
        /*0014*/ 	.word	0xfffffffd
	.align		4
        /*0018*/ 	.word	0x00000000
	.align		4
        /*001c*/ 	.word	0xfffffffc


//--------------------- .text._Z11checkLimitsv    --------------------------
	.section	.text._Z11checkLimitsv,"ax",@progbits
	.align	128
        .global         _Z11checkLimitsv
        .type           _Z11checkLimitsv,@function
        .size           _Z11checkLimitsv,(.L_x_16 - _Z11checkLimitsv)
        .other          _Z11checkLimitsv,@"STO_CUDA_ENTRY STV_DEFAULT"
_Z11checkLimitsv:
.text._Z11checkLimitsv:
[----:B------:R-:W-:Y:S08]  /*0000*/  LDC R1, c[0x0][0x37c] ;  /* 0x0000df00ff017b82 */ /* 0x000ff00000000800 */
[----:B------:R-:W-:Y:S06]  /*0010*/  BAR.SYNC.DEFER_BLOCKING 0x0 ;  /* 0x0000000000007b1d */ /* 0x000fec0000010000 */
[----:B------:R-:W-:Y:S05]  /*0020*/  EXIT ;  /* 0x000000000000794d */ /* 0x000fea0003800000 */
.L_x_0:
[----:B------:R-:W-:-:S00]  /*0030*/  BRA `(.L_x_0) ;  /* 0xfffffffc00fc7947 */ /* 0x000fc0000383ffff */
[----:B------:R-:W-:-:S00]  /*0040*/  NOP ;  /* 0x0000000000007918 */ /* 0x000fc00000000000 */
        /* <DEDUP_REMOVED lines=11> */
.L_x_16:


//--------------------- .text._Z8kernel3DPiiii    --------------------------
	.section	.text._Z8kernel3DPiiii,"ax",@progbits
	.align	128
        .global         _Z8kernel3DPiiii
        .type           _Z8kernel3DPiiii,@function
        .size           _Z8kernel3DPiiii,(.L_x_17 - _Z8kernel3DPiiii)
        .other          _Z8kernel3DPiiii,@"STO_CUDA_ENTRY STV_DEFAULT"
_Z8kernel3DPiiii:
.text._Z8kernel3DPiiii:
[----:B------:R-:W-:Y:S01]  /*0000*/  LDC R1, c[0x0][0x37c] ;  /* 0x0000df00ff017b82 */ /* 0x000fe20000000800 */
[----:B------:R-:W0:Y:S07]  /*0010*/  S2R R2, SR_TID.Y ;  /* 0x0000000000027919 */ /* 0x000e2e0000002200 */
[----:B------:R-:W1:Y:S01]  /*0020*/  LDC R0, c[0x0][0x360] ;  /* 0x0000d800ff007b82 */ /* 0x000e620000000800 */
[----:B------:R-:W2:Y:S01]  /*0030*/  LDCU.64 UR8, c[0x0][0x388] ;  /* 0x00007100ff0877ac */ /* 0x000ea20008000a00 */
[----:B------:R-:W1:Y:S01]  /*0040*/  S2R R3, SR_TID.X ;  /* 0x0000000000037919 */ /* 0x000e620000002100 */
[----:B------:R-:W3:Y:S01]  /*0050*/  LDCU UR7, c[0x0][0x390] ;  /* 0x00007200ff0777ac */ /* 0x000ee20008000800 */
[----:B------:R-:W4:Y:S04]  /*0060*/  S2R R7, SR_TID.Z ;  /* 0x0000000000077919 */ /* 0x000f280000002300 */
[----:B------:R-:W0:Y:S08]  /*0070*/  S2UR UR5, SR_CTAID.Y ;  /* 0x00000000000579c3 */ /* 0x000e300000002600 */
[----:B------:R-:W0:Y:S08]  /*0080*/  LDC R5, c[0x0][0x364] ;  /* 0x0000d900ff057b82 */ /* 0x000e300000000800 */
[----:B------:R-:W1:Y:S08]  /*0090*/  S2UR UR4, SR_CTAID.X ;  /* 0x00000000000479c3 */ /* 0x000e700000002500 */
[----:B------:R-:W4:Y:S08]  /*00a0*/  S2UR UR6, SR_CTAID.Z ;  /* 0x00000000000679c3 */ /* 0x000f300000002700 */
[----:B------:R-:W4:Y:S01]  /*00b0*/  LDC R4, c[0x0][0x368] ;  /* 0x0000da00ff047b82 */ /* 0x000f220000000800 */
[----:B0-----:R-:W-:-:S05]  /*00c0*/  IMAD R5, R5, UR5, R2 ;  /* 0x0000000505057c24 */ /* 0x001fca000f8e0202 */
[----:B--2---:R-:W-:Y:S01]  /*00d0*/  ISETP.GE.AND P0, PT, R5, UR9, PT ;  /* 0x0000000905007c0c */ /* 0x004fe2000bf06270 */
[----:B-1----:R-:W-:-:S05]  /*00e0*/  IMAD R0, R0, UR4, R3 ;  /* 0x0000000400007c24 */ /* 0x002fca000f8e0203 */
[----:B------:R-:W-:Y:S01]  /*00f0*/  ISETP.GE.OR P0, PT, R0, UR8, P0 ;  /* 0x0000000800007c0c */ /* 0x000fe20008706670 */
[----:B----4-:R-:W-:-:S05]  /*0100*/  IMAD R4, R4, UR6, R7 ;  /* 0x0000000604047c24 */ /* 0x010fca000f8e0207 */
[----:B---3--:R-:W-:-:S13]  /*0110*/  ISETP.GE.OR P0, PT, R4, UR7, P0 ;  /* 0x0000000704007c0c */ /* 0x008fda0008706670 */
[----:B------:R-:W-:Y:S05]  /*0120*/  @P0 EXIT ;  /* 0x000000000000094d */ /* 0x000fea0003800000 */
[----:B------:R-:W0:Y:S01]  /*0130*/  LDC.64 R2, c[0x0][0x380] ;  /* 0x0000e000ff027b82 */ /* 0x000e220000000a00 */
[----:B------:R-:W1:Y:S01]  /*0140*/  LDCU.64 UR4, c[0x0][0x358] ;  /* 0x00006b00ff0477ac */ /* 0x000e620008000a00 */
[C-C-:B------:R-:W-:Y:S01]  /*0150*/  IMAD R7, R4.reuse, UR9, R5.reuse ;  /* 0x0000000904077c24 */ /* 0x140fe2000f8e0205 */
[----:B------:R-:W-:-:S03]  /*0160*/  IADD3 R5, PT, PT, R4, R0, R5 ;  /* 0x0000000004057210 */ /* 0x000fc60007ffe005 */
[----:B------:R-:W-:-:S04]  /*0170*/  IMAD R7, R7, UR8, R0 ;  /* 0x0000000807077c24 */ /* 0x000fc8000f8e0200 */
[----:B0-----:R-:W-:-:S05]  /*0180*/  IMAD.WIDE R2, R7, 0x4, R2 ;  /* 0x0000000407027825 */ /* 0x001fca00078e0202 */
[----:B-1----:R-:W-:Y:S01]  /*0190*/  STG.E desc[UR4][R2.64], R5 ;  /* 0x0000000502007986 */ /* 0x002fe2000c101904 */
[----:B------:R-:W-:Y:S05]  /*01a0*/  EXIT ;  /* 0x000000000000794d */ /* 0x000fea0003800000 */
.L_x_1:
        /* <DEDUP_REMOVED lines=13> */
.L_x_17:


//--------------------- .text._Z8kernel2DPiii     --------------------------
	.section	.text._Z8kernel2DPiii,"ax",@progbits
	.align	128
        .global         _Z8kernel2DPiii
        .type           _Z8kernel2DPiii,@function
        .size           _Z8kernel2DPiii,(.L_x_18 - _Z8kernel2DPiii)
        .other          _Z8kernel2DPiii,@"STO_CUDA_ENTRY STV_DEFAULT"
_Z8kernel2DPiii:
.text._Z8kernel2DPiii:
[----:B------:R-:W-:Y:S01]  /*0000*/  LDC R1, c[0x0][0x37c] ;  /* 0x0000df00ff017b82 */ /* 0x000fe20000000800 */
[----:B------:R-:W0:Y:S07]  /*0010*/  S2R R2, SR_TID.Y ;  /* 0x0000000000027919 */ /* 0x000e2e0000002200 */
[----:B------:R-:W1:Y:S01]  /*0020*/  LDC R0, c[0x0][0x360] ;  /* 0x0000d800ff007b82 */ /* 0x000e620000000800 */
[----:B------:R-:W2:Y:S01]  /*0030*/  LDCU.64 UR6, c[0x0][0x388] ;  /* 0x00007100ff0677ac */ /* 0x000ea20008000a00 */
[----:B------:R-:W1:Y:S06]  /*0040*/  S2R R3, SR_TID.X ;  /* 0x0000000000037919 */ /* 0x000e6c0000002100 */
[----:B------:R-:W0:Y:S08]  /*0050*/  S2UR UR5, SR_CTAID.Y ;  /* 0x00000000000579c3 */ /* 0x000e300000002600 */
[----:B------:R-:W0:Y:S08]  /*0060*/  LDC R5, c[0x0][0x364] ;  /* 0x0000d900ff057b82 */ /* 0x000e300000000800 */
[----:B------:R-:W1:Y:S01]  /*0070*/  S2UR UR4, SR_CTAID.X ;  /* 0x00000000000479c3 */ /* 0x000e620000002500 */
[----:B0-----:R-:W-:-:S05]  /*0080*/  IMAD R5, R5, UR5, R2 ;  /* 0x0000000505057c24 */ /* 0x001fca000f8e0202 */
[----:B--2---:R-:W-:Y:S01]  /*0090*/  ISETP.GE.AND P0, PT, R5, UR7, PT ;  /* 0x0000000705007c0c */ /* 0x004fe2000bf06270 */
[----:B-1----:R-:W-:-:S05]  /*00a0*/  IMAD R0, R0, UR4, R3 ;  /* 0x0000000400007c24 */ /* 0x002fca000f8e0203 */
[----:B------:R-:W-:-:S13]  /*00b0*/  ISETP.GE.OR P0, PT, R0, UR6, P0 ;  /* 0x0000000600007c0c */ /* 0x000fda0008706670 */
[----:B------:R-:W-:Y:S05]  /*00c0*/  @P0 EXIT ;  /* 0x000000000000094d */ /* 0x000fea0003800000 */
[----:B------:R-:W0:Y:S01]  /*00d0*/  LDC.64 R2, c[0x0][0x380] ;  /* 0x0000e000ff027b82 */ /* 0x000e220000000a00 */
[----:B------:R-:W1:Y:S01]  /*00e0*/  LDCU.64 UR4, c[0x0][0x358] ;  /* 0x00006b00ff0477ac */ /* 0x000e620008000a00 */
[----:B------:R-:W-:Y:S01]  /*00f0*/  IMAD R7, R5, UR6, R0 ;  /* 0x0000000605077c24 */ /* 0x000fe2000f8e0200 */
[----:B------:R-:W-:-:S03]  /*0100*/  IADD3 R5, PT, PT, R0, R5, RZ ;  /* 0x0000000500057210 */ /* 0x000fc60007ffe0ff */
[----:B0-----:R-:W-:-:S05]  /*0110*/  IMAD.WIDE R2, R7, 0x4, R2 ;  /* 0x0000000407027825 */ /* 0x001fca00078e0202 */
[----:B-1----:R-:W-:Y:S01]  /*0120*/  STG.E desc[UR4][R2.64], R5 ;  /* 0x0000000502007986 */ /* 0x002fe2000c101904 */
[----:B------:R-:W-:Y:S05]  /*0130*/  EXIT ;  /* 0x000000000000794d */ /* 0x000fea0003800000 */
.L_x_2:
        /* <DEDUP_REMOVED lines=12> */
.L_x_18:


//--------------------- .text._Z15reductionAtomicPiS_i --------------------------
	.section	.text._Z15reductionAtomicPiS_i,"ax",@progbits
	.align	128
        .global         _Z15reductionAtomicPiS_i
        .type           _Z15reductionAtomicPiS_i,@function
        .size           _Z15reductionAtomicPiS_i,(.L_x_19 - _Z15reductionAtomicPiS_i)
        .other          _Z15reductionAtomicPiS_i,@"STO_CUDA_ENTRY STV_DEFAULT"
_Z15reductionAtomicPiS_i:
.text._Z15reductionAtomicPiS_i:
[----:B------:R-:W-:Y:S01]  /*0000*/  LDC R1, c[0x0][0x37c] ;  /* 0x0000df00ff017b82 */ /* 0x000fe20000000800 */
[----:B------:R-:W0:Y:S07]  /*0010*/  S2R R0, SR_TID.X ;  /* 0x0000000000007919 */ /* 0x000e2e0000002100 */
[----:B------:R-:W0:Y:S01]  /*0020*/  S2UR UR4, SR_CTAID.X ;  /* 0x00000000000479c3 */ /* 0x000e220000002500 */
[----:B------:R-:W1:Y:S07]  /*0030*/  LDCU UR5, c[0x0][0x390] ;  /* 0x00007200ff0577ac */ /* 0x000e6e0008000800 */
[----:B------:R-:W0:Y:S02]  /*0040*/  LDC R5, c[0x0][0x360] ;  /* 0x0000d800ff057b82 */ /* 0x000e240000000800 */
[----:B0-----:R-:W-:-:S05]  /*0050*/  IMAD R5, R5, UR4, R0 ;  /* 0x0000000405057c24 */ /* 0x001fca000f8e0200 */
[----:B-1----:R-:W-:-:S13]  /*0060*/  ISETP.GE.AND P0, PT, R5, UR5, PT ;  /* 0x0000000505007c0c */ /* 0x002fda000bf06270 */
[----:B------:R-:W-:Y:S05]  /*0070*/  @P0 EXIT ;  /* 0x000000000000094d */ /* 0x000fea0003800000 */
[----:B------:R-:W0:Y:S01]  /*0080*/  LDC.64 R2, c[0x0][0x380] ;  /* 0x0000e000ff027b82 */ /* 0x000e220000000a00 */
[----:B------:R-:W1:Y:S01]  /*0090*/  LDCU.64 UR6, c[0x0][0x358] ;  /* 0x00006b00ff0677ac */ /* 0x000e620008000a00 */
[----:B0-----:R-:W-:-:S06]  /*00a0*/  IMAD.WIDE R2, R5, 0x4, R2 ;  /* 0x0000000405027825 */ /* 0x001fcc00078e0202 */
[----:B-1----:R-:W2:Y:S01]  /*00b0*/  LDG.E R2, desc[UR6][R2.64] ;  /* 0x0000000602027981 */ /* 0x002ea2000c1e1900 */
[----:B------:R-:W0:Y:S01]  /*00c0*/  LDC.64 R4, c[0x0][0x388] ;  /* 0x0000e200ff047b82 */ /* 0x000e220000000a00 */
[----:B------:R-:W-:Y:S01]  /*00d0*/  VOTEU.ANY UR4, UPT, PT ;  /* 0x0000000000047886 */ /* 0x000fe200038e0100 */
[----:B------:R-:W1:Y:S01]  /*00e0*/  S2R R0, SR_LANEID ;  /* 0x0000000000007919 */ /* 0x000e620000000000 */
[----:B------:R-:W-:-:S06]  /*00f0*/  UFLO.U32 UR4, UR4 ;  /* 0x00000004000472bd */ /* 0x000fcc00080e0000 */
[----:B-1----:R-:W-:Y:S01]  /*0100*/  ISETP.EQ.U32.AND P0, PT, R0, UR4, PT ;  /* 0x0000000400007c0c */ /* 0x002fe2000bf02070 */
[----:B--2---:R-:W1:Y:S02]  /*0110*/  REDUX.SUM UR5, R2 ;  /* 0x00000000020573c4 */ /* 0x004e64000000c000 */
[----:B-1----:R-:W-:-:S10]  /*0120*/  MOV R7, UR5 ;  /* 0x0000000500077c02 */ /* 0x002fd40008000f00 */
[----:B0-----:R-:W-:Y:S01]  /*0130*/  @P0 REDG.E.ADD.STRONG.GPU desc[UR6][R4.64], R7 ;  /* 0x000000070400098e */ /* 0x001fe2000c12e106 */
[----:B------:R-:W-:Y:S05]  /*0140*/  EXIT ;  /* 0x000000000000794d */ /* 0x000fea0003800000 */
.L_x_3:
        /* <DEDUP_REMOVED lines=11> */
.L_x_19:


//--------------------- .text._Z13reductionTreePiS_i --------------------------
	.section	.text._Z13reductionTreePiS_i,"ax",@progbits
	.align	128
        .global         _Z13reductionTreePiS_i
        .type           _Z13reductionTreePiS_i,@function
        .size           _Z13reductionTreePiS_i,(.L_x_20 - _Z13reductionTreePiS_i)
        .other          _Z13reductionTreePiS_i,@"STO_CUDA_ENTRY STV_DEFAULT"
_Z13reductionTreePiS_i:
.text._Z13reductionTreePiS_i:
[----:B------:R-:W-:Y:S01]  /*0000*/  LDC R1, c[0x0][0x37c] ;  /* 0x0000df00ff017b82 */ /* 0x000fe20000000800 */
[----:B------:R-:W0:Y:S01]  /*0010*/  S2R R6, SR_TID.X ;  /* 0x0000000000067919 */ /* 0x000e220000002100 */
[----:B------:R-:W0:Y:S01]  /*0020*/  LDCU UR8, c[0x0][0x360] ;  /* 0x00006c00ff0877ac */ /* 0x000e220008000800 */
[----:B------:R-:W-:Y:S01]  /*0030*/  IMAD.MOV.U32 R4, RZ, RZ, RZ ;  /* 0x000000ffff047224 */ /* 0x000fe200078e00ff */
[----:B------:R-:W0:Y:S01]  /*0040*/  S2R R7, SR_CTAID.X ;  /* 0x0000000000077919 */ /* 0x000e220000002500 */
[----:B------:R-:W1:Y:S01]  /*0050*/  LDCU UR4, c[0x0][0x390] ;  /* 0x00007200ff0477ac */ /* 0x000e620008000800 */
[----:B------:R-:W2:Y:S01]  /*0060*/  LDCU.64 UR6, c[0x0][0x358] ;  /* 0x00006b00ff0677ac */ /* 0x000ea20008000a00 */
[----:B0-----:R-:W-:-:S05]  /*0070*/  IMAD R5, R7, UR8, R6 ;  /* 0x0000000807057c24 */ /* 0x001fca000f8e0206 */
[----:B-1----:R-:W-:-:S13]  /*0080*/  ISETP.GE.AND P0, PT, R5, UR4, PT ;  /* 0x0000000405007c0c */ /* 0x002fda000bf06270 */
[----:B------:R-:W0:Y:S02]  /*0090*/  @!P0 LDC.64 R2, c[0x0][0x380] ;  /* 0x0000e000ff028b82 */ /* 0x000e240000000a00 */
[----:B0-----:R-:W-:-:S05]  /*00a0*/  @!P0 IMAD.WIDE R2, R5, 0x4, R2 ;  /* 0x0000000405028825 */ /* 0x001fca00078e0202 */
[----:B--2---:R-:W2:Y:S01]  /*00b0*/  @!P0 LDG.E R4, desc[UR6][R2.64] ;  /* 0x0000000602048981 */ /* 0x004ea2000c1e1900 */
[----:B------:R-:W0:Y:S01]  /*00c0*/  S2UR UR5, SR_CgaCtaId ;  /* 0x00000000000579c3 */ /* 0x000e220000008800 */
[----:B------:R-:W-:Y:S01]  /*00d0*/  IMAD.U32 R0, RZ, RZ, UR8 ;  /* 0x00000008ff007e24 */ /* 0x000fe2000f8e00ff */
[----:B------:R-:W-:Y:S01]  /*00e0*/  UMOV UR4, 0x400 ;  /* 0x0000040000047882 */ /* 0x000fe20000000000 */
[----:B------:R-:W-:-:S03]  /*00f0*/  ISETP.NE.AND P0, PT, R6, RZ, PT ;  /* 0x000000ff0600720c */ /* 0x000fc60003f05270 */
[----:B------:R-:W-:Y:S01]  /*0100*/  ISETP.GE.U32.AND P1, PT, R0, 0x2, PT ;  /* 0x000000020000780c */ /* 0x000fe20003f26070 */
[----:B0-----:R-:W-:-:S06]  /*0110*/  ULEA UR4, UR5, UR4, 0x18 ;  /* 0x0000000405047291 */ /* 0x001fcc000f8ec0ff */
[----:B------:R-:W-:-:S05]  /*0120*/  LEA R5, R6, UR4, 0x2 ;  /* 0x0000000406057c11 */ /* 0x000fca000f8e10ff */
[----:B--2---:R0:W-:Y:S01]  /*0130*/  STS [R5], R4 ;  /* 0x0000000405007388 */ /* 0x0041e20000000800 */
[----:B------:R-:W-:Y:S06]  /*0140*/  BAR.SYNC.DEFER_BLOCKING 0x0 ;  /* 0x0000000000007b1d */ /* 0x000fec0000010000 */
[----:B------:R-:W-:Y:S05]  /*0150*/  @!P1 BRA `(.L_x_4) ;  /* 0x00000000002c9947 */ /* 0x000fea0003800000 */
.L_x_5:
[----:B------:R-:W-:-:S04]  /*0160*/  SHF.R.U32.HI R8, RZ, 0x1, R0 ;  /* 0x00000001ff087819 */ /* 0x000fc80000011600 */
[----:B------:R-:W-:-:S13]  /*0170*/  ISETP.GE.U32.AND P1, PT, R6, R8, PT ;  /* 0x000000080600720c */ /* 0x000fda0003f26070 */
[----:B------:R-:W-:Y:S01]  /*0180*/  @!P1 LEA R2, R8, R5, 0x2 ;  /* 0x0000000508029211 */ /* 0x000fe200078e10ff */
[----:B------:R-:W-:Y:S05]  /*0190*/  @!P1 LDS R3, [R5] ;  /* 0x0000000005039984 */ /* 0x000fea0000000800 */
[----:B------:R-:W0:Y:S02]  /*01a0*/  @!P1 LDS R2, [R2] ;  /* 0x0000000002029984 */ /* 0x000e240000000800 */
[----:B0-----:R-:W-:-:S05]  /*01b0*/  @!P1 IMAD.IADD R4, R2, 0x1, R3 ;  /* 0x0000000102049824 */ /* 0x001fca00078e0203 */
[----:B------:R1:W-:Y:S01]  /*01c0*/  @!P1 STS [R5], R4 ;  /* 0x0000000405009388 */ /* 0x0003e20000000800 */
[----:B------:R-:W-:Y:S01]  /*01d0*/  BAR.SYNC.DEFER_BLOCKING 0x0 ;  /* 0x0000000000007b1d */ /* 0x000fe20000010000 */
[----:B------:R-:W-:Y:S02]  /*01e0*/  ISETP.GT.U32.AND P1, PT, R0, 0x3, PT ;  /* 0x000000030000780c */ /* 0x000fe40003f24070 */
[----:B------:R-:W-:-:S11]  /*01f0*/  MOV R0, R8 ;  /* 0x0000000800007202 */ /* 0x000fd60000000f00 */
[----:B-1----:R-:W-:Y:S05]  /*0200*/  @P1 BRA `(.L_x_5) ;  /* 0xfffffffc00d41947 */ /* 0x002fea000383ffff */
.L_x_4:
[----:B------:R-:W-:Y:S05]  /*0210*/  @P0 EXIT ;  /* 0x000000000000094d */ /* 0x000fea0003800000 */
[----:B------:R-:W1:Y:S01]  /*0220*/  S2UR UR5, SR_CgaCtaId ;  /* 0x00000000000579c3 */ /* 0x000e620000008800 */
[----:B------:R-:W-:-:S07]  /*0230*/  UMOV UR4, 0x400 ;  /* 0x0000040000047882 */ /* 0x000fce0000000000 */
[----:B------:R-:W2:Y:S01]  /*0240*/  LDC.64 R2, c[0x0][0x388] ;  /* 0x0000e200ff027b82 */ /* 0x000ea20000000a00 */
[----:B-1----:R-:W-:Y:S01]  /*0250*/  ULEA UR4, UR5, UR4, 0x18 ;  /* 0x0000000405047291 */ /* 0x002fe2000f8ec0ff */
[----:B--2---:R-:W-:-:S08]  /*0260*/  IMAD.WIDE.U32 R2, R7, 0x4, R2 ;  /* 0x0000000407027825 */ /* 0x004fd000078e0002 */
[----:B0-----:R-:W0:Y:S04]  /*0270*/  LDS R5, [UR4] ;  /* 0x00000004ff057984 */ /* 0x001e280008000800 */
[----:B0-----:R-:W-:Y:S01]  /*0280*/  STG.E desc[UR6][R2.64], R5 ;  /* 0x0000000502007986 */ /* 0x001fe2000c101906 */
[----:B------:R-:W-:Y:S05]  /*0290*/  EXIT ;  /* 0x000000000000794d */ /* 0x000fea0003800000 */
.L_x_6:
        /* <DEDUP_REMOVED lines=14> */
.L_x_20:


//--------------------- .text._Z19matrixMultiplyTiledPfS_S_ii --------------------------
	.section	.text._Z19matrixMultiplyTiledPfS_S_ii,"ax",@progbits
	.align	128
        .global         _Z19matrixMultiplyTiledPfS_S_ii
        .type           _Z19matrixMultiplyTiledPfS_S_ii,@function
        .size           _Z19matrixMultiplyTiledPfS_S_ii,(.L_x_21 - _Z19matrixMultiplyTiledPfS_S_ii)
        .other          _Z19matrixMultiplyTiledPfS_S_ii,@"STO_CUDA_ENTRY STV_DEFAULT"
_Z19matrixMultiplyTiledPfS_S_ii:
.text._Z19matrixMultiplyTiledPfS_S_ii:
[----:B------:R-:W-:Y:S01]  /*0000*/  LDC R1, c[0x0][0x37c] ;  /* 0x0000df00ff017b82 */ /* 0x000fe20000000800 */
[----:B------:R-:W0:Y:S07]  /*0010*/  S2R R12, SR_TID.X ;  /* 0x00000000000c7919 */ /* 0x000e2e0000002100 */
[----:B------:R-:W1:Y:S01]  /*0020*/  LDC R15, c[0x0][0x364] ;  /* 0x0000d900ff0f7b82 */ /* 0x000e620000000800 */
[----:B------:R-:W2:Y:S01]  /*0030*/  LDCU UR8, c[0x0][0x398] ;  /* 0x00007300ff0877ac */ /* 0x000ea20008000800 */
[----:B------:R-:W-:Y:S01]  /*0040*/  HFMA2 R23, -RZ, RZ, 0, 0 ;  /* 0x00000000ff177431 */ /* 0x000fe200000001ff */
[----:B------:R-:W1:Y:S01]  /*0050*/  S2R R21, SR_TID.Y ;  /* 0x0000000000157919 */ /* 0x000e620000002200 */
[----:B------:R-:W3:Y:S04]  /*0060*/  LDCU UR13, c[0x0][0x39c] ;  /* 0x00007380ff0d77ac */ /* 0x000ee80008000800 */
[----:B------:R-:W0:Y:S01]  /*0070*/  S2UR UR5, SR_CTAID.X ;  /* 0x00000000000579c3 */ /* 0x000e220000002500 */
[----:B------:R-:W4:Y:S07]  /*0080*/  LDCU.64 UR10, c[0x0][0x358] ;  /* 0x00006b00ff0a77ac */ /* 0x000f2e0008000a00 */
[----:B------:R-:W0:Y:S01]  /*0090*/  LDC R0, c[0x0][0x360] ;  /* 0x0000d800ff007b82 */ /* 0x000e220000000800 */
[----:B--2---:R-:W-:-:S07]  /*00a0*/  UISETP.GE.AND UP0, UPT, UR8, 0x1, UPT ;  /* 0x000000010800788c */ /* 0x004fce000bf06270 */
[----:B------:R-:W1:Y:S01]  /*00b0*/  S2UR UR4, SR_CTAID.Y ;  /* 0x00000000000479c3 */ /* 0x000e620000002600 */
[----:B0-----:R-:W-:-:S05]  /*00c0*/  IMAD R0, R0, UR5, R12 ;  /* 0x0000000500007c24 */ /* 0x001fca000f8e020c */
[----:B---3--:R-:W-:Y:S01]  /*00d0*/  ISETP.GE.AND P0, PT, R0, UR13, PT ;  /* 0x0000000d00007c0c */ /* 0x008fe2000bf06270 */
[----:B-1----:R-:W-:Y:S01]  /*00e0*/  IMAD R15, R15, UR4, R21 ;  /* 0x000000040f0f7c24 */ /* 0x002fe2000f8e0215 */
[----:B----4-:R-:W-:Y:S11]  /*00f0*/  BRA.U !UP0, `(.L_x_7) ;  /* 0x0000000508387547 */ /* 0x010ff6000b800000 */
[----:B------:R-:W0:Y:S01]  /*0100*/  S2UR UR7, SR_CgaCtaId ;  /* 0x00000000000779c3 */ /* 0x000e220000008800 */
[----:B------:R-:W1:Y:S01]  /*0110*/  LDCU UR12, c[0x0][0x39c] ;  /* 0x00007380ff0c77ac */ /* 0x000e620008000800 */
[----:B------:R-:W-:Y:S01]  /*0120*/  MOV R23, RZ ;  /* 0x000000ff00177202 */ /* 0x000fe20000000f00 */
[----:B------:R-:W-:Y:S01]  /*0130*/  IMAD R13, R15, UR8, R12 ;  /* 0x000000080f0d7c24 */ /* 0x000fe2000f8e020c */
[----:B------:R-:W-:Y:S01]  /*0140*/  UMOV UR5, 0x400 ;  /* 0x0000040000057882 */ /* 0x000fe20000000000 */
[----:B------:R-:W-:-:S03]  /*0150*/  UIADD3 UR4, UPT, UPT, UR8, 0xf, URZ ;  /* 0x0000000f08047890 */ /* 0x000fc6000fffe0ff */
[----:B------:R-:W2:Y:S01]  /*0160*/  LDC R17, c[0x0][0x39c] ;  /* 0x0000e700ff117b82 */ /* 0x000ea20000000800 */
[----:B------:R-:W-:Y:S02]  /*0170*/  UIADD3 UR6, UPT, UPT, UR5, 0x400, URZ ;  /* 0x0000040005067890 */ /* 0x000fe4000fffe0ff */
[----:B------:R-:W-:Y:S01]  /*0180*/  USHF.R.U32.HI UR4, URZ, 0x4, UR4 ;  /* 0x00000004ff047899 */ /* 0x000fe20008011604 */
[----:B------:R-:W3:Y:S04]  /*0190*/  LDCU UR9, c[0x0][0x398] ;  /* 0x00007300ff0977ac */ /* 0x000ee80008000800 */
[----:B------:R-:W4:Y:S01]  /*01a0*/  LDC.64 R2, c[0x0][0x380] ;  /* 0x0000e000ff027b82 */ /* 0x000f220000000a00 */
[----:B------:R-:W-:Y:S01]  /*01b0*/  UIADD3 UR4, UPT, UPT, -UR4, URZ, URZ ;  /* 0x000000ff04047290 */ /* 0x000fe2000fffe1ff */
[----:B-1----:R-:W-:Y:S01]  /*01c0*/  IMAD R14, R21, UR12, R0 ;  /* 0x0000000c150e7c24 */ /* 0x002fe2000f8e0200 */
[----:B0-----:R-:W-:-:S02]  /*01d0*/  ULEA UR5, UR7, UR5, 0x18 ;  /* 0x0000000507057291 */ /* 0x001fc4000f8ec0ff */
[----:B------:R-:W-:-:S04]  /*01e0*/  ULEA UR6, UR7, UR6, 0x18 ;  /* 0x0000000607067291 */ /* 0x000fc8000f8ec0ff */
[C---:B------:R-:W-:Y:S02]  /*01f0*/  LEA R19, R21.reuse, UR5, 0x6 ;  /* 0x0000000515137c11 */ /* 0x040fe4000f8e30ff */
[C---:B------:R-:W-:Y:S02]  /*0200*/  LEA R16, R12.reuse, UR6, 0x2 ;  /* 0x000000060c107c11 */ /* 0x040fe4000f8e10ff */
[----:B------:R-:W-:Y:S02]  /*0210*/  LEA R20, R12, R19, 0x2 ;  /* 0x000000130c147211 */ /* 0x000fe400078e10ff */
[----:B---3--:R-:W-:-:S07]  /*0220*/  LEA R18, R21, R16, 0x6 ;  /* 0x0000001015127211 */ /* 0x008fce00078e30ff */
.L_x_8:
[----:B------:R-:W-:Y:S01]  /*0230*/  UMOV UR8, UR9 ;  /* 0x0000000900087c82 */ /* 0x000fe20008000000 */
[----:B------:R-:W-:Y:S01]  /*0240*/  HFMA2 R27, -RZ, RZ, 0, 0 ;  /* 0x00000000ff1b7431 */ /* 0x000fe200000001ff */
[----:B------:R-:W-:Y:S01]  /*0250*/  ISETP.GE.AND P1, PT, R21, UR8, PT ;  /* 0x0000000815007c0c */ /* 0x000fe2000bf26270 */
[----:B----4-:R-:W-:Y:S01]  /*0260*/  IMAD.WIDE R4, R13, 0x4, R2 ;  /* 0x000000040d047825 */ /* 0x010fe200078e0202 */
[----:B------:R-:W-:Y:S02]  /*0270*/  ISETP.GE.AND P2, PT, R12, UR8, PT ;  /* 0x000000080c007c0c */ /* 0x000fe4000bf46270 */
[----:B--2---:R-:W-:Y:S02]  /*0280*/  ISETP.GE.OR P1, PT, R0, R17, P1 ;  /* 0x000000110000720c */ /* 0x004fe40000f26670 */
[----:B------:R-:W-:Y:S02]  /*0290*/  ISETP.GE.U32.OR P2, PT, R15, UR8, P2 ;  /* 0x000000080f007c0c */ /* 0x000fe40009746470 */
[----:B------:R-:W-:-:S09]  /*02a0*/  MOV R29, RZ ;  /* 0x000000ff001d7202 */ /* 0x000fd20000000f00 */
[----:B------:R-:W0:Y:S02]  /*02b0*/  @!P1 LDC.64 R6, c[0x0][0x388] ;  /* 0x0000e200ff069b82 */ /* 0x000e240000000a00 */
[----:B------:R-:W2:Y:S01]  /*02c0*/  @!P2 LDG.E R27, desc[UR10][R4.64] ;  /* 0x0000000a041ba981 */ /* 0x000ea2000c1e1900 */
[----:B0-----:R-:W-:-:S05]  /*02d0*/  @!P1 IMAD.WIDE R6, R14, 0x4, R6 ;  /* 0x000000040e069825 */ /* 0x001fca00078e0206 */
[----:B------:R-:W3:Y:S01]  /*02e0*/  @!P1 LDG.E R29, desc[UR10][R6.64] ;  /* 0x0000000a061d9981 */ /* 0x000ee2000c1e1900 */
[----:B------:R-:W-:-:S04]  /*02f0*/  UIADD3 UR4, UPT, UPT, UR4, 0x1, URZ ;  /* 0x0000000104047890 */ /* 0x000fc8000fffe0ff */
[----:B------:R-:W-:Y:S01]  /*0300*/  UISETP.NE.AND UP0, UPT, UR4, URZ, UPT ;  /* 0x000000ff0400728c */ /* 0x000fe2000bf05270 */
[----:B------:R-:W-:Y:S02]  /*0310*/  IADD3 R13, PT, PT, R13, 0x10, RZ ;  /* 0x000000100d0d7810 */ /* 0x000fe40007ffe0ff */
[----:B------:R-:W-:Y:S02]  /*0320*/  IADD3 R21, PT, PT, R21, 0x10, RZ ;  /* 0x0000001015157810 */ /* 0x000fe40007ffe0ff */
[----:B------:R-:W-:Y:S02]  /*0330*/  IADD3 R12, PT, PT, R12, 0x10, RZ ;  /* 0x000000100c0c7810 */ /* 0x000fe40007ffe0ff */
[----:B------:R-:W-:Y:S01]  /*0340*/  LEA R14, R17, R14, 0x4 ;  /* 0x0000000e110e7211 */ /* 0x000fe200078e20ff */
[----:B--2---:R-:W-:Y:S04]  /*0350*/  STS [R20], R27 ;  /* 0x0000001b14007388 */ /* 0x004fe80000000800 */
[----:B---3--:R-:W-:Y:S01]  /*0360*/  STS [R18], R29 ;  /* 0x0000001d12007388 */ /* 0x008fe20000000800 */
[----:B------:R-:W-:Y:S06]  /*0370*/  BAR.SYNC.DEFER_BLOCKING 0x0 ;  /* 0x0000000000007b1d */ /* 0x000fec0000010000 */
[----:B------:R-:W-:Y:S04]  /*0380*/  LDS R22, [R16] ;  /* 0x0000000010167984 */ /* 0x000fe80000000800 */
[----:B------:R-:W0:Y:S04]  /*0390*/  LDS.128 R8, [R19] ;  /* 0x0000000013087984 */ /* 0x000e280000000c00 */
[----:B------:R-:W1:Y:S04]  /*03a0*/  LDS R26, [R16+0x40] ;  /* 0x00004000101a7984 */ /* 0x000e680000000800 */
[----:B------:R-:W2:Y:S04]  /*03b0*/  LDS R25, [R16+0x80] ;  /* 0x0000800010197984 */ /* 0x000ea80000000800 */
[----:B------:R-:W3:Y:S04]  /*03c0*/  LDS R24, [R16+0xc0] ;  /* 0x0000c00010187984 */ /* 0x000ee80000000800 */
[----:B------:R-:W-:Y:S04]  /*03d0*/  LDS.128 R4, [R19+0x10] ;  /* 0x0000100013047984 */ /* 0x000fe80000000c00 */
[----:B------:R-:W-:Y:S01]  /*03e0*/  LDS R27, [R16+0x200] ;  /* 0x00020000101b7984 */ /* 0x000fe20000000800 */
[----:B0-----:R-:W-:-:S03]  /*03f0*/  FFMA R8, R8, R22, R23 ;  /* 0x0000001608087223 */ /* 0x001fc60000000017 */
[----:B------:R-:W0:Y:S01]  /*0400*/  LDS R23, [R16+0x100] ;  /* 0x0001000010177984 */ /* 0x000e220000000800 */
[----:B-1----:R-:W-:-:S03]  /*0410*/  FFMA R8, R26, R9, R8 ;  /* 0x000000091a087223 */ /* 0x002fc60000000008 */
[----:B------:R-:W1:Y:S01]  /*0420*/  LDS R22, [R16+0x140] ;  /* 0x0001400010167984 */ /* 0x000e620000000800 */
[----:B--2---:R-:W-:-:S03]  /*0430*/  FFMA R9, R25, R10, R8 ;  /* 0x0000000a19097223 */ /* 0x004fc60000000008 */
[----:B------:R-:W2:Y:S01]  /*0440*/  LDS R25, [R16+0x180] ;  /* 0x0001800010197984 */ /* 0x000ea20000000800 */
[----:B---3--:R-:W-:-:S03]  /*0450*/  FFMA R9, R24, R11, R9 ;  /* 0x0000000b18097223 */ /* 0x008fc60000000009 */
[----:B------:R-:W3:Y:S04]  /*0460*/  LDS R26, [R16+0x1c0] ;  /* 0x0001c000101a7984 */ /* 0x000ee80000000800 */
[----:B------:R-:W-:Y:S01]  /*0470*/  LDS R24, [R16+0x240] ;  /* 0x0002400010187984 */ /* 0x000fe20000000800 */
[----:B0-----:R-:W-:-:S03]  /*0480*/  FFMA R23, R4, R23, R9 ;  /* 0x0000001704177223 */ /* 0x001fc60000000009 */
[----:B------:R-:W0:Y:S01]  /*0490*/  LDS.128 R8, [R19+0x20] ;  /* 0x0000200013087984 */ /* 0x000e220000000c00 */
[----:B-1----:R-:W-:-:S03]  /*04a0*/  FFMA R22, R22, R5, R23 ;  /* 0x0000000516167223 */ /* 0x002fc60000000017 */
[----:B------:R-:W1:Y:S01]  /*04b0*/  LDS R23, [R16+0x280] ;  /* 0x0002800010177984 */ /* 0x000e620000000800 */
[----:B--2---:R-:W-:-:S03]  /*04c0*/  FFMA R25, R25, R6, R22 ;  /* 0x0000000619197223 */ /* 0x004fc60000000016 */
[----:B------:R-:W2:Y:S01]  /*04d0*/  LDS R22, [R16+0x2c0] ;  /* 0x0002c00010167984 */ /* 0x000ea20000000800 */
[----:B---3--:R-:W-:-:S03]  /*04e0*/  FFMA R7, R26, R7, R25 ;  /* 0x000000071a077223 */ /* 0x008fc60000000019 */
[----:B------:R-:W-:Y:S01]  /*04f0*/  LDS R25, [R16+0x300] ;  /* 0x0003000010197984 */ /* 0x000fe20000000800 */
[----:B0-----:R-:W-:-:S03]  /*0500*/  FFMA R27, R8, R27, R7 ;  /* 0x0000001b081b7223 */ /* 0x001fc60000000007 */
[----:B------:R-:W0:Y:S01]  /*0510*/  LDS.128 R4, [R19+0x30] ;  /* 0x0000300013047984 */ /* 0x000e220000000c00 */
[----:B------:R-:W-:-:S03]  /*0520*/  FFMA R24, R24, R9, R27 ;  /* 0x0000000918187223 */ /* 0x000fc6000000001b */
[----:B------:R-:W3:Y:S04]  /*0530*/  LDS R27, [R16+0x340] ;  /* 0x00034000101b7984 */ /* 0x000ee80000000800 */
[----:B------:R-:W4:Y:S04]  /*0540*/  LDS R9, [R16+0x380] ;  /* 0x0003800010097984 */ /* 0x000f280000000800 */
[----:B------:R-:W5:Y:S01]  /*0550*/  LDS R8, [R16+0x3c0] ;  /* 0x0003c00010087984 */ /* 0x000f620000000800 */
[----:B-1----:R-:W-:-:S04]  /*0560*/  FFMA R23, R23, R10, R24 ;  /* 0x0000000a17177223 */ /* 0x002fc80000000018 */
[----:B--2---:R-:W-:-:S04]  /*0570*/  FFMA R11, R22, R11, R23 ;  /* 0x0000000b160b7223 */ /* 0x004fc80000000017 */
[----:B0-----:R-:W-:-:S04]  /*0580*/  FFMA R4, R4, R25, R11 ;  /* 0x0000001904047223 */ /* 0x001fc8000000000b */
[----:B---3--:R-:W-:-:S04]  /*0590*/  FFMA R4, R27, R5, R4 ;  /* 0x000000051b047223 */ /* 0x008fc80000000004 */
[----:B----4-:R-:W-:-:S04]  /*05a0*/  FFMA R9, R9, R6, R4 ;  /* 0x0000000609097223 */ /* 0x010fc80000000004 */
[----:B-----5:R-:W-:Y:S01]  /*05b0*/  FFMA R23, R8, R7, R9 ;  /* 0x0000000708177223 */ /* 0x020fe20000000009 */
[----:B------:R-:W-:Y:S06]  /*05c0*/  BAR.SYNC.DEFER_BLOCKING 0x0 ;  /* 0x0000000000007b1d */ /* 0x000fec0000010000 */
[----:B------:R-:W-:Y:S05]  /*05d0*/  BRA.U UP0, `(.L_x_8) ;  /* 0xfffffffd00147547 */ /* 0x000fea000b83ffff */
.L_x_7:
[----:B------:R-:W-:-:S13]  /*05e0*/  ISETP.GE.OR P0, PT, R15, UR8, P0 ;  /* 0x000000080f007c0c */ /* 0x000fda0008706670 */
[----:B------:R-:W-:Y:S05]  /*05f0*/  @P0 EXIT ;  /* 0x000000000000094d */ /* 0x000fea0003800000 */
[----:B------:R-:W0:Y:S01]  /*0600*/  LDC.64 R2, c[0x0][0x390] ;  /* 0x0000e400ff027b82 */ /* 0x000e220000000a00 */
[----:B------:R-:W-:-:S04]  /*0610*/  IMAD R15, R15, UR13, R0 ;  /* 0x0000000d0f0f7c24 */ /* 0x000fc8000f8e0200 */
[----:B0-----:R-:W-:-:S05]  /*0620*/  IMAD.WIDE R2, R15, 0x4, R2 ;  /* 0x000000040f027825 */ /* 0x001fca00078e0202 */
[----:B------:R-:W-:Y:S01]  /*0630*/  STG.E desc[UR10][R2.64], R23 ;  /* 0x0000001702007986 */ /* 0x000fe2000c10190a */
[----:B------:R-:W-:Y:S05]  /*0640*/  EXIT ;  /* 0x000000000000794d */ /* 0x000fea0003800000 */
.L_x_9:
        /* <DEDUP_REMOVED lines=11> */
.L_x_21:


//--------------------- .text._Z16matrixMultiply2DPfS_S_ii --------------------------
	.section	.text._Z16matrixMultiply2DPfS_S_ii,"ax",@progbits
	.align	128
        .global         _Z16matrixMultiply2DPfS_S_ii
        .type           _Z16matrixMultiply2DPfS_S_ii,@function
        .size           _Z16matrixMultiply2DPfS_S_ii,(.L_x_22 - _Z16matrixMultiply2DPfS_S_ii)
        .other          _Z16matrixMultiply2DPfS_S_ii,@"STO_CUDA_ENTRY STV_DEFAULT"
_Z16matrixMultiply2DPfS_S_ii:
.text._Z16matrixMultiply2DPfS_S_ii:
[----:B------:R-:W-:Y:S01]  /*0000*/  LDC R1, c[0x0][0x37c] ;  /* 0x0000df00ff017b82 */ /* 0x000fe20000000800 */
[----:B------:R-:W0:Y:S07]  /*0010*/  S2R R5, SR_TID.X ;  /* 0x0000000000057919 */ /* 0x000e2e0000002100 */
[----:B------:R-:W1:Y:S01]  /*0020*/  LDC R19, c[0x0][0x364] ;  /* 0x0000d900ff137b82 */ /* 0x000e620000000800 */
[----:B------:R-:W1:Y:S07]  /*0030*/  S2R R4, SR_TID.Y ;  /* 0x0000000000047919 */ /* 0x000e6e0000002200 */
[----:B------:R-:W0:Y:S08]  /*0040*/  S2UR UR5, SR_CTAID.X ;  /* 0x00000000000579c3 */ /* 0x000e300000002500 */
[----:B------:R-:W0:Y:S08]  /*0050*/  LDC R0, c[0x0][0x360] ;  /* 0x0000d800ff007b82 */ /* 0x000e300000000800 */
[----:B------:R-:W1:Y:S08]  /*0060*/  S2UR UR4, SR_CTAID.Y ;  /* 0x00000000000479c3 */ /* 0x000e700000002600 */
[----:B------:R-:W2:Y:S01]  /*0070*/  LDC.64 R2, c[0x0][0x398] ;  /* 0x0000e600ff027b82 */ /* 0x000ea20000000a00 */
[----:B0-----:R-:W-:-:S02]  /*0080*/  IMAD R0, R0, UR5, R5 ;  /* 0x0000000500007c24 */ /* 0x001fc4000f8e0205 */
[----:B-1----:R-:W-:-:S03]  /*0090*/  IMAD R19, R19, UR4, R4 ;  /* 0x0000000413137c24 */ /* 0x002fc6000f8e0204 */
[----:B--2---:R-:W-:-:S04]  /*00a0*/  ISETP.GE.AND P0, PT, R0, R3, PT ;  /* 0x000000030000720c */ /* 0x004fc80003f06270 */
[----:B------:R-:W-:-:S13]  /*00b0*/  ISETP.GE.OR P0, PT, R19, R2, P0 ;  /* 0x000000021300720c */ /* 0x000fda0000706670 */
[----:B------:R-:W-:Y:S05]  /*00c0*/  @P0 EXIT ;  /* 0x000000000000094d */ /* 0x000fea0003800000 */
[C---:B------:R-:W-:Y:S01]  /*00d0*/  ISETP.GE.U32.AND P1, PT, R2.reuse, 0x8, PT ;  /* 0x000000080200780c */ /* 0x040fe20003f26070 */
[----:B------:R-:W0:Y:S01]  /*00e0*/  LDCU.64 UR4, c[0x0][0x358] ;  /* 0x00006b00ff0477ac */ /* 0x000e220008000a00 */
[----:B------:R-:W-:Y:S01]  /*00f0*/  LOP3.LUT R27, R2, 0x7, RZ, 0xc0, !PT ;  /* 0x00000007021b7812 */ /* 0x000fe200078ec0ff */
[----:B------:R-:W-:Y:S02]  /*0100*/  HFMA2 R24, -RZ, RZ, 0, 0 ;  /* 0x00000000ff187431 */ /* 0x000fe400000001ff */
[----:B------:R-:W-:Y:S01]  /*0110*/  IMAD R18, R19, R2, RZ ;  /* 0x0000000213127224 */ /* 0x000fe200078e02ff */
[----:B------:R-:W-:Y:S02]  /*0120*/  MOV R21, RZ ;  /* 0x000000ff00157202 */ /* 0x000fe40000000f00 */
[----:B------:R-:W-:-:S05]  /*0130*/  ISETP.NE.AND P0, PT, R27, RZ, PT ;  /* 0x000000ff1b00720c */ /* 0x000fca0003f05270 */
[----:B------:R-:W-:Y:S08]  /*0140*/  @!P1 BRA `(.L_x_10) ;  /* 0x0000000000c49947 */ /* 0x000ff00003800000 */
[----:B------:R-:W1:Y:S01]  /*0150*/  LDC.64 R4, c[0x0][0x380] ;  /* 0x0000e000ff047b82 */ /* 0x000e620000000a00 */
[----:B------:R-:W-:Y:S02]  /*0160*/  LOP3.LUT R21, R2, 0x7ffffff8, RZ, 0xc0, !PT ;  /* 0x7ffffff802157812 */ /* 0x000fe400078ec0ff */
[----:B------:R-:W-:Y:S02]  /*0170*/  MOV R24, RZ ;  /* 0x000000ff00187202 */ /* 0x000fe40000000f00 */
[----:B------:R-:W-:Y:S02]  /*0180*/  MOV R20, R0 ;  /* 0x0000000000147202 */ /* 0x000fe40000000f00 */
[----:B------:R-:W-:Y:S01]  /*0190*/  IADD3 R22, PT, PT, -R21, RZ, RZ ;  /* 0x000000ff15167210 */ /* 0x000fe20007ffe1ff */
[----:B-1----:R-:W-:-:S03]  /*01a0*/  IMAD.WIDE.U32 R4, R18, 0x4, R4 ;  /* 0x0000000412047825 */ /* 0x002fc600078e0004 */
[----:B------:R-:W-:-:S04]  /*01b0*/  IADD3 R6, P1, PT, R4, 0x10, RZ ;  /* 0x0000001004067810 */ /* 0x000fc80007f3e0ff */
[----:B------:R-:W-:-:S09]  /*01c0*/  IADD3.X R7, PT, PT, RZ, R5, RZ, P1, !PT ;  /* 0x00000005ff077210 */ /* 0x000fd20000ffe4ff */
.L_x_11:
[----:B------:R-:W1:Y:S01]  /*01d0*/  LDC.64 R16, c[0x0][0x388] ;  /* 0x0000e200ff107b82 */ /* 0x000e620000000a00 */
[----:B------:R-:W-:Y:S02]  /*01e0*/  MOV R4, R6 ;  /* 0x0000000600047202 */ /* 0x000fe40000000f00 */
[----:B------:R-:W-:-:S05]  /*01f0*/  MOV R5, R7 ;  /* 0x0000000700057202 */ /* 0x000fca0000000f00 */
[----:B0-----:R-:W2:Y:S04]  /*0200*/  LDG.E R25, desc[UR4][R4.64+-0x10] ;  /* 0xfffff00404197981 */ /* 0x001ea8000c1e1900 */
[----:B------:R-:W3:Y:S04]  /*0210*/  LDG.E R23, desc[UR4][R4.64+-0xc] ;  /* 0xfffff40404177981 */ /* 0x000ee8000c1e1900 */
[----:B------:R-:W4:Y:S04]  /*0220*/  LDG.E R29, desc[UR4][R4.64+-0x8] ;  /* 0xfffff804041d7981 */ /* 0x000f28000c1e1900 */
[----:B------:R-:W5:Y:S01]  /*0230*/  LDG.E R28, desc[UR4][R4.64+-0x4] ;  /* 0xfffffc04041c7981 */ /* 0x000f62000c1e1900 */
[----:B-1----:R-:W-:-:S05]  /*0240*/  IMAD.WIDE R16, R20, 0x4, R16 ;  /* 0x0000000414107825 */ /* 0x002fca00078e0210 */
[----:B------:R0:W2:Y:S01]  /*0250*/  LDG.E R26, desc[UR4][R16.64] ;  /* 0x00000004101a7981 */ /* 0x0000a2000c1e1900 */
[----:B------:R-:W-:-:S04]  /*0260*/  IMAD.WIDE R14, R3, 0x4, R16 ;  /* 0x00000004030e7825 */ /* 0x000fc800078e0210 */
[C---:B------:R-:W-:Y:S02]  /*0270*/  IMAD.WIDE R6, R3.reuse, 0x4, R14 ;  /* 0x0000000403067825 */ /* 0x040fe400078e020e */
[----:B------:R-:W3:Y:S02]  /*0280*/  LDG.E R14, desc[UR4][R14.64] ;  /* 0x000000040e0e7981 */ /* 0x000ee4000c1e1900 */
[C---:B------:R-:W-:Y:S02]  /*0290*/  IMAD.WIDE R10, R3.reuse, 0x4, R6 ;  /* 0x00000004030a7825 */ /* 0x040fe400078e0206 */
[----:B------:R-:W4:Y:S02]  /*02a0*/  LDG.E R6, desc[UR4][R6.64] ;  /* 0x0000000406067981 */ /* 0x000f24000c1e1900 */
[C---:B------:R-:W-:Y:S02]  /*02b0*/  IMAD.WIDE R8, R3.reuse, 0x4, R10 ;  /* 0x0000000403087825 */ /* 0x040fe400078e020a */
[----:B------:R-:W5:Y:S02]  /*02c0*/  LDG.E R10, desc[UR4][R10.64] ;  /* 0x000000040a0a7981 */ /* 0x000f64000c1e1900 */
[----:B------:R-:W-:-:S02]  /*02d0*/  IMAD.WIDE R12, R3, 0x4, R8 ;  /* 0x00000004030c7825 */ /* 0x000fc400078e0208 */
[----:B------:R-:W5:Y:S04]  /*02e0*/  LDG.E R7, desc[UR4][R4.64] ;  /* 0x0000000404077981 */ /* 0x000f68000c1e1900 */
[----:B------:R-:W5:Y:S01]  /*02f0*/  LDG.E R8, desc[UR4][R8.64] ;  /* 0x0000000408087981 */ /* 0x000f62000c1e1900 */
[----:B0-----:R-:W-:-:S03]  /*0300*/  IMAD.WIDE R16, R3, 0x4, R12 ;  /* 0x0000000403107825 */ /* 0x001fc600078e020c */
[----:B------:R-:W5:Y:S04]  /*0310*/  LDG.E R12, desc[UR4][R12.64] ;  /* 0x000000040c0c7981 */ /* 0x000f68000c1e1900 */
[----:B------:R-:W5:Y:S04]  /*0320*/  LDG.E R15, desc[UR4][R16.64] ;  /* 0x00000004100f7981 */ /* 0x000f68000c1e1900 */
[----:B------:R-:W5:Y:S04]  /*0330*/  LDG.E R9, desc[UR4][R4.64+0x4] ;  /* 0x0000040404097981 */ /* 0x000f68000c1e1900 */
[----:B------:R-:W5:Y:S01]  /*0340*/  LDG.E R11, desc[UR4][R4.64+0xc] ;  /* 0x00000c04040b7981 */ /* 0x000f62000c1e1900 */
[----:B--2---:R-:W-:Y:S01]  /*0350*/  FFMA R26, R25, R26, R24 ;  /* 0x0000001a191a7223 */ /* 0x004fe20000000018 */
[----:B------:R-:W-:-:S02]  /*0360*/  IMAD.WIDE R24, R3, 0x4, R16 ;  /* 0x0000000403187825 */ /* 0x000fc400078e0210 */
[----:B------:R-:W2:Y:S04]  /*0370*/  LDG.E R16, desc[UR4][R4.64+0x8] ;  /* 0x0000080404107981 */ /* 0x000ea8000c1e1900 */
[----:B------:R-:W2:Y:S01]  /*0380*/  LDG.E R24, desc[UR4][R24.64] ;  /* 0x0000000418187981 */ /* 0x000ea2000c1e1900 */
[----:B---3--:R-:W-:Y:S01]  /*0390*/  FFMA R14, R23, R14, R26 ;  /* 0x0000000e170e7223 */ /* 0x008fe2000000001a */
[----:B------:R-:W-:-:S03]  /*03a0*/  IADD3 R22, PT, PT, R22, 0x8, RZ ;  /* 0x0000000816167810 */ /* 0x000fc60007ffe0ff */
[----:B----4-:R-:W-:Y:S01]  /*03b0*/  FFMA R29, R29, R6, R14 ;  /* 0x000000061d1d7223 */ /* 0x010fe2000000000e */
[----:B------:R-:W-:-:S03]  /*03c0*/  ISETP.NE.AND P1, PT, R22, RZ, PT ;  /* 0x000000ff1600720c */ /* 0x000fc60003f25270 */
[----:B-----5:R-:W-:Y:S01]  /*03d0*/  FFMA R10, R28, R10, R29 ;  /* 0x0000000a1c0a7223 */ /* 0x020fe2000000001d */
[----:B------:R-:W-:-:S03]  /*03e0*/  IADD3 R6, P2, PT, R4, 0x20, RZ ;  /* 0x0000002004067810 */ /* 0x000fc60007f5e0ff */
[----:B------:R-:W-:Y:S01]  /*03f0*/  FFMA R8, R7, R8, R10 ;  /* 0x0000000807087223 */ /* 0x000fe2000000000a */
[----:B------:R-:W-:Y:S02]  /*0400*/  IADD3.X R7, PT, PT, RZ, R5, RZ, P2, !PT ;  /* 0x00000005ff077210 */ /* 0x000fe400017fe4ff */
[----:B------:R-:W-:Y:S01]  /*0410*/  LEA R20, R3, R20, 0x3 ;  /* 0x0000001403147211 */ /* 0x000fe200078e18ff */
[----:B------:R-:W-:-:S04]  /*0420*/  FFMA R9, R9, R12, R8 ;  /* 0x0000000c09097223 */ /* 0x000fc80000000008 */
[----:B--2---:R-:W-:-:S04]  /*0430*/  FFMA R16, R16, R15, R9 ;  /* 0x0000000f10107223 */ /* 0x004fc80000000009 */
[----:B------:R-:W-:Y:S01]  /*0440*/  FFMA R24, R11, R24, R16 ;  /* 0x000000180b187223 */ /* 0x000fe20000000010 */
[----:B------:R-:W-:Y:S06]  /*0450*/  @P1 BRA `(.L_x_11) ;  /* 0xfffffffc005c1947 */ /* 0x000fec000383ffff */
.L_x_10:
[----:B------:R-:W-:Y:S05]  /*0460*/  @!P0 BRA `(.L_x_12) ;  /* 0x0000000000fc8947 */ /* 0x000fea0003800000 */
[----:B------:R-:W-:Y:S02]  /*0470*/  ISETP.GE.U32.AND P1, PT, R27, 0x4, PT ;  /* 0x000000041b00780c */ /* 0x000fe40003f26070 */
[----:B------:R-:W-:-:S04]  /*0480*/  LOP3.LUT R16, R2, 0x3, RZ, 0xc0, !PT ;  /* 0x0000000302107812 */ /* 0x000fc800078ec0ff */
[----:B------:R-:W-:-:S07]  /*0490*/  ISETP.NE.AND P0, PT, R16, RZ, PT ;  /* 0x000000ff1000720c */ /* 0x000fce0003f05270 */
[----:B------:R-:W-:Y:S06]  /*04a0*/  @!P1 BRA `(.L_x_13) ;  /* 0x00000000006c9947 */ /* 0x000fec0003800000 */
[----:B------:R-:W1:Y:S01]  /*04b0*/  LDC.64 R10, c[0x0][0x388] ;  /* 0x0000e200ff0a7b82 */ /* 0x000e620000000a00 */
[----:B------:R-:W2:Y:S01]  /*04c0*/  LDCU.64 UR6, c[0x0][0x380] ;  /* 0x00007000ff0677ac */ /* 0x000ea20008000a00 */
[----:B------:R-:W-:Y:S01]  /*04d0*/  IMAD R7, R21, R3, R0 ;  /* 0x0000000315077224 */ /* 0x000fe200078e0200 */
[CC--:B------:R-:W-:Y:S02]  /*04e0*/  IADD3 R5, PT, PT, R18.reuse, R21.reuse, RZ ;  /* 0x0000001512057210 */ /* 0x0c0fe40007ffe0ff */
[----:B------:R-:W-:-:S03]  /*04f0*/  IADD3 R6, P1, PT, R18, R21, RZ ;  /* 0x0000001512067210 */ /* 0x000fc60007f3e0ff */
[----:B------:R-:W3:Y:S01]  /*0500*/  LDC.64 R14, c[0x0][0x380] ;  /* 0x0000e000ff0e7b82 */ /* 0x000ee20000000a00 */
[----:B-1----:R-:W-:-:S04]  /*0510*/  IMAD.WIDE R10, R7, 0x4, R10 ;  /* 0x00000004070a7825 */ /* 0x002fc800078e020a */
[----:B------:R-:W-:Y:S02]  /*0520*/  IMAD.WIDE R12, R3, 0x4, R10 ;  /* 0x00000004030c7825 */ /* 0x000fe400078e020a */
[----:B0-----:R-:W4:Y:S02]  /*0530*/  LDG.E R10, desc[UR4][R10.64] ;  /* 0x000000040a0a7981 */ /* 0x001f24000c1e1900 */
[----:B---3--:R-:W-:Y:S01]  /*0540*/  IMAD.WIDE.U32 R14, R5, 0x4, R14 ;  /* 0x00000004050e7825 */ /* 0x008fe200078e000e */
[----:B------:R-:W-:Y:S02]  /*0550*/  IADD3.X R5, PT, PT, RZ, RZ, RZ, P1, !PT ;  /* 0x000000ffff057210 */ /* 0x000fe40000ffe4ff */
[----:B--2---:R-:W-:-:S03]  /*0560*/  LEA R4, P1, R6, UR6, 0x2 ;  /* 0x0000000606047c11 */ /* 0x004fc6000f8210ff */
[----:B------:R-:W4:Y:S01]  /*0570*/  LDG.E R15, desc[UR4][R14.64] ;  /* 0x000000040e0f7981 */ /* 0x000f22000c1e1900 */
[----:B------:R-:W-:Y:S01]  /*0580*/  LEA.HI.X R5, R6, UR7, R5, 0x2, P1 ;  /* 0x0000000706057c11 */ /* 0x000fe200088f1405 */
[C---:B------:R-:W-:Y:S02]  /*0590*/  IMAD.WIDE R6, R3.reuse, 0x4, R12 ;  /* 0x0000000403067825 */ /* 0x040fe400078e020c */
[----:B------:R-:W2:Y:S04]  /*05a0*/  LDG.E R12, desc[UR4][R12.64] ;  /* 0x000000040c0c7981 */ /* 0x000ea8000c1e1900 */
[----:B------:R-:W2:Y:S01]  /*05b0*/  LDG.E R17, desc[UR4][R4.64+0x4] ;  /* 0x0000040404117981 */ /* 0x000ea2000c1e1900 */
[----:B------:R-:W-:-:S03]  /*05c0*/  IMAD.WIDE R8, R3, 0x4, R6 ;  /* 0x0000000403087825 */ /* 0x000fc600078e0206 */
[----:B------:R-:W3:Y:S04]  /*05d0*/  LDG.E R22, desc[UR4][R6.64] ;  /* 0x0000000406167981 */ /* 0x000ee8000c1e1900 */
[----:B------:R-:W3:Y:S04]  /*05e0*/  LDG.E R20, desc[UR4][R4.64+0x8] ;  /* 0x0000080404147981 */ /* 0x000ee8000c1e1900 */
[----:B------:R-:W5:Y:S04]  /*05f0*/  LDG.E R26, desc[UR4][R4.64+0xc] ;  /* 0x00000c04041a7981 */ /* 0x000f68000c1e1900 */
[----:B------:R-:W5:Y:S01]  /*0600*/  LDG.E R8, desc[UR4][R8.64] ;  /* 0x0000000408087981 */ /* 0x000f62000c1e1900 */
[----:B------:R-:W-:Y:S01]  /*0610*/  IADD3 R21, PT, PT, R21, 0x4, RZ ;  /* 0x0000000415157810 */ /* 0x000fe20007ffe0ff */
[----:B----4-:R-:W-:-:S04]  /*0620*/  FFMA R24, R15, R10, R24 ;  /* 0x0000000a0f187223 */ /* 0x010fc80000000018 */
[----:B--2---:R-:W-:-:S04]  /*0630*/  FFMA R17, R17, R12, R24 ;  /* 0x0000000c11117223 */ /* 0x004fc80000000018 */
[----:B---3--:R-:W-:-:S04]  /*0640*/  FFMA R17, R20, R22, R17 ;  /* 0x0000001614117223 */ /* 0x008fc80000000011 */
[----:B-----5:R-:W-:-:S07]  /*0650*/  FFMA R24, R26, R8, R17 ;  /* 0x000000081a187223 */ /* 0x020fce0000000011 */
.L_x_13:
[----:B------:R-:W-:Y:S05]  /*0660*/  @!P0 BRA `(.L_x_12) ;  /* 0x00000000007c8947 */ /* 0x000fea0003800000 */
[----:B------:R-:W-:Y:S01]  /*0670*/  ISETP.NE.AND P1, PT, R16, 0x1, PT ;  /* 0x000000011000780c */ /* 0x000fe20003f25270 */
[----:B------:R-:W1:Y:S01]  /*0680*/  LDC.64 R12, c[0x0][0x380] ;  /* 0x0000e000ff0c7b82 */ /* 0x000e620000000a00 */
[----:B------:R-:W-:-:S04]  /*0690*/  LOP3.LUT R2, R2, 0x1, RZ, 0xc0, !PT ;  /* 0x0000000102027812 */ /* 0x000fc800078ec0ff */
[----:B------:R-:W-:-:S03]  /*06a0*/  ISETP.NE.U32.AND P0, PT, R2, 0x1, PT ;  /* 0x000000010200780c */ /* 0x000fc60003f05070 */
[----:B------:R-:W2:Y:S04]  /*06b0*/  LDC.64 R10, c[0x0][0x388] ;  /* 0x0000e200ff0a7b82 */ /* 0x000ea80000000a00 */
[CC--:B------:R-:W-:Y:S02]  /*06c0*/  @P1 IADD3 R15, PT, PT, R18.reuse, R21.reuse, RZ ;  /* 0x00000015120f1210 */ /* 0x0c0fe40007ffe0ff */
[----:B------:R-:W-:Y:S02]  /*06d0*/  @P1 IADD3 R2, P2, PT, R18, R21, RZ ;  /* 0x0000001512021210 */ /* 0x000fe40007f5e0ff */
[----:B------:R-:W3:Y:S02]  /*06e0*/  @P1 LDC.64 R8, c[0x0][0x380] ;  /* 0x0000e000ff081b82 */ /* 0x000ee40000000a00 */
[----:B------:R-:W-:-:S06]  /*06f0*/  @P1 IADD3.X R14, PT, PT, RZ, RZ, RZ, P2, !PT ;  /* 0x000000ffff0e1210 */ /* 0x000fcc00017fe4ff */
[----:B------:R-:W4:Y:S01]  /*0700*/  LDC.64 R6, c[0x0][0x380] ;  /* 0x0000e000ff067b82 */ /* 0x000f220000000a00 */
[----:B-1----:R-:W-:-:S04]  /*0710*/  @P1 IMAD.WIDE.U32 R12, R15, 0x4, R12 ;  /* 0x000000040f0c1825 */ /* 0x002fc800078e000c */
[C---:B------:R-:W-:Y:S01]  /*0720*/  @P1 IMAD R15, R21.reuse, R3, R0 ;  /* 0x00000003150f1224 */ /* 0x040fe200078e0200 */
[----:B------:R-:W-:Y:S01]  /*0730*/  @P1 IADD3 R21, PT, PT, R21, 0x2, RZ ;  /* 0x0000000215151810 */ /* 0x000fe20007ffe0ff */
[----:B0-----:R-:W5:Y:S01]  /*0740*/  @P1 LDG.E R13, desc[UR4][R12.64] ;  /* 0x000000040c0d1981 */ /* 0x001f62000c1e1900 */
[----:B------:R-:W0:Y:S01]  /*0750*/  LDC.64 R4, c[0x0][0x388] ;  /* 0x0000e200ff047b82 */ /* 0x000e220000000a00 */
[----:B--2---:R-:W-:Y:S01]  /*0760*/  @P1 IMAD.WIDE R10, R15, 0x4, R10 ;  /* 0x000000040f0a1825 */ /* 0x004fe200078e020a */
[----:B------:R-:W-:Y:S02]  /*0770*/  @!P0 IADD3 R17, PT, PT, R18, R21, RZ ;  /* 0x0000001512118210 */ /* 0x000fe40007ffe0ff */
[----:B---3--:R-:W-:Y:S01]  /*0780*/  @P1 LEA R8, P2, R2, R8, 0x2 ;  /* 0x0000000802081211 */ /* 0x008fe200078410ff */
[----:B------:R-:W-:-:S03]  /*0790*/  @!P0 IMAD R21, R21, R3, R0 ;  /* 0x0000000315158224 */ /* 0x000fc600078e0200 */
[----:B------:R-:W-:Y:S01]  /*07a0*/  @P1 LEA.HI.X R9, R2, R9, R14, 0x2, P2 ;  /* 0x0000000902091211 */ /* 0x000fe200010f140e */
[----:B------:R-:W-:Y:S01]  /*07b0*/  @P1 IMAD.WIDE R14, R3, 0x4, R10 ;  /* 0x00000004030e1825 */ /* 0x000fe200078e020a */
[----:B------:R-:W5:Y:S03]  /*07c0*/  @P1 LDG.E R2, desc[UR4][R10.64] ;  /* 0x000000040a021981 */ /* 0x000f66000c1e1900 */
[----:B----4-:R-:W-:Y:S01]  /*07d0*/  @!P0 IMAD.WIDE.U32 R6, R17, 0x4, R6 ;  /* 0x0000000411068825 */ /* 0x010fe200078e0006 */
[----:B------:R-:W2:Y:S04]  /*07e0*/  @P1 LDG.E R9, desc[UR4][R8.64+0x4] ;  /* 0x0000040408091981 */ /* 0x000ea8000c1e1900 */
[----:B------:R-:W2:Y:S01]  /*07f0*/  @P1 LDG.E R14, desc[UR4][R14.64] ;  /* 0x000000040e0e1981 */ /* 0x000ea2000c1e1900 */
[----:B0-----:R-:W-:-:S03]  /*0800*/  @!P0 IMAD.WIDE R4, R21, 0x4, R4 ;  /* 0x0000000415048825 */ /* 0x001fc600078e0204 */
[----:B------:R-:W3:Y:S04]  /*0810*/  @!P0 LDG.E R7, desc[UR4][R6.64] ;  /* 0x0000000406078981 */ /* 0x000ee8000c1e1900 */
[----:B------:R-:W3:Y:S01]  /*0820*/  @!P0 LDG.E R4, desc[UR4][R4.64] ;  /* 0x0000000404048981 */ /* 0x000ee2000c1e1900 */
[----:B-----5:R-:W-:-:S04]  /*0830*/  @P1 FFMA R2, R13, R2, R24 ;  /* 0x000000020d021223 */ /* 0x020fc80000000018 */
[----:B--2---:R-:W-:-:S04]  /*0840*/  @P1 FFMA R24, R9, R14, R2 ;  /* 0x0000000e09181223 */ /* 0x004fc80000000002 */
[----:B---3--:R-:W-:-:S07]  /*0850*/  @!P0 FFMA R24, R7, R4, R24 ;  /* 0x0000000407188223 */ /* 0x008fce0000000018 */
.L_x_12:
[----:B------:R-:W1:Y:S01]  /*0860*/  LDC.64 R4, c[0x0][0x390] ;  /* 0x0000e400ff047b82 */ /* 0x000e620000000a00 */
[----:B------:R-:W-:-:S04]  /*0870*/  IMAD R3, R19, R3, R0 ;  /* 0x0000000313037224 */ /* 0x000fc800078e0200 */
[----:B-1----:R-:W-:-:S05]  /*0880*/  IMAD.WIDE R2, R3, 0x4, R4 ;  /* 0x0000000403027825 */ /* 0x002fca00078e0204 */
[----:B0-----:R-:W-:Y:S01]  /*0890*/  STG.E desc[UR4][R2.64], R24 ;  /* 0x0000001802007986 */ /* 0x001fe2000c101904 */
[----:B------:R-:W-:Y:S05]  /*08a0*/  EXIT ;  /* 0x000000000000794d */ /* 0x000fea0003800000 */
.L_x_14:
        /* <DEDUP_REMOVED lines=13> */
.L_x_22:


//--------------------- .text._Z11syncExamplePii  --------------------------
	.section	.text._Z11syncExamplePii,"ax",@progbits
	.align	128
        .global         _Z11syncExamplePii
        .type           _Z11syncExamplePii,@function
        .size           _Z11syncExamplePii,(.L_x_23 - _Z11syncExamplePii)
        .other          _Z11syncExamplePii,@"STO_CUDA_ENTRY STV_DEFAULT"
_Z11syncExamplePii:
.text._Z11syncExamplePii:
        /* <DEDUP_REMOVED lines=10> */
[----:B0-----:R-:W-:-:S05]  /*00a0*/  IMAD.WIDE R2, R5, 0x4, R2 ;  /* 0x0000000405027825 */ /* 0x001fca00078e0202 */
[----:B-1----:R-:W2:Y:S01]  /*00b0*/  LDG.E R0, desc[UR6][R2.64] ;  /* 0x0000000602007981 */ /* 0x002ea2000c1e1900 */
[----:B------:R-:W0:Y:S01]  /*00c0*/  S2UR UR5, SR_CgaCtaId ;  /* 0x00000000000579c3 */ /* 0x000e220000008800 */
[----:B------:R-:W-:Y:S01]  /*00d0*/  UMOV UR4, 0x400 ;  /* 0x0000040000047882 */ /* 0x000fe20000000000 */
[----:B------:R-:W-:-:S05]  /*00e0*/  VIADD R4, R4, 0xffffffff ;  /* 0xffffffff04047836 */ /* 0x000fca0000000000 */
[----:B------:R-:W-:Y:S01]  /*00f0*/  ISETP.GE.U32.AND P0, PT, R7, R4, PT ;  /* 0x000000040700720c */ /* 0x000fe20003f06070 */
[----:B0-----:R-:W-:-:S06]  /*0100*/  ULEA UR4, UR5, UR4, 0x18 ;  /* 0x0000000405047291 */ /* 0x001fcc000f8ec0ff */
[----:B------:R-:W-:-:S05]  /*0110*/  LEA R5, R7, UR4, 0x2 ;  /* 0x0000000407057c11 */ /* 0x000fca000f8e10ff */
[----:B--2---:R0:W-:Y:S01]  /*0120*/  STS [R5], R0 ;  /* 0x0000000005007388 */ /* 0x0041e20000000800 */
[----:B------:R-:W-:Y:S06]  /*0130*/  BAR.SYNC.DEFER_BLOCKING 0x0 ;  /* 0x0000000000007b1d */ /* 0x000fec0000010000 */
[----:B------:R-:W-:Y:S05]  /*0140*/  @P0 EXIT ;  /* 0x000000000000094d */ /* 0x000fea0003800000 */
[----:B0-----:R-:W-:Y:S04]  /*0150*/  LDS R0, [R5] ;  /* 0x0000000005007984 */ /* 0x001fe80000000800 */
[----:B------:R-:W0:Y:S02]  /*0160*/  LDS R7, [R5+0x4] ;  /* 0x0000040005077984 */ /* 0x000e240000000800 */
[----:B0-----:R-:W-:-:S05]  /*0170*/  IADD3 R7, PT, PT, R0, R7, RZ ;  /* 0x0000000700077210 */ /* 0x001fca0007ffe0ff */
[----:B------:R-:W-:Y:S01]  /*0180*/  STG.E desc[UR6][R2.64], R7 ;  /* 0x0000000702007986 */ /* 0x000fe2000c101906 */
[----:B------:R-:W-:Y:S05]  /*0190*/  EXIT ;  /* 0x000000000000794d */ /* 0x000fea0003800000 */
.L_x_15:
        /* <DEDUP_REMOVED lines=14> */
.L_x_23:


//--------------------- .nv.shared.reserved.0     --------------------------
	.section	.nv.shared.reserved.0,"aw",@nobits
	.weak		__nv_reservedSMEM_offset_0_alias
	.size		__nv_reservedSMEM_offset_0_alias, 0, 64
	.other		__nv_reservedSMEM_offset_0_alias,@"STO_CUDA_RESERVED_SHARED STV_DEFAULT"
__nv_reservedSMEM_offset_0_alias:
	.zero		0
	.zero		64


//--------------------- .nv.shared._Z13reductionTreePiS_i --------------------------
	.section	.nv.shared._Z13reductionTreePiS_i,"aw",@nobits
	.sectionflags	@""
	.align	4
.nv.shared._Z13reductionTreePiS_i:
	.zero		3072


//--------------------- .nv.shared._Z19matrixMultiplyTiledPfS_S_ii --------------------------
	.section	.nv.shared._Z19matrixMultiplyTiledPfS_S_ii,"aw",@nobits
	.sectionflags	@""
	.align	4
.nv.shared._Z19matrixMultiplyTiledPfS_S_ii:
	.zero		3072


//--------------------- .nv.shared._Z11syncExamplePii --------------------------
	.section	.nv.shared._Z11syncExamplePii,"aw",@nobits
	.sectionflags	@""
	.align	4
.nv.shared._Z11syncExamplePii:
	.zero		2048


//--------------------- .nv.constant0._Z11checkLimitsv --------------------------
	.section	.nv.constant0._Z11checkLimitsv,"a",@progbits
	.sectionflags	@""
	.align	4
.nv.constant0._Z11checkLimitsv:
	.zero		896


//--------------------- .nv.constant0._Z8kernel3DPiiii --------------------------
	.section	.nv.constant0._Z8kernel3DPiiii,"a",@progbits
	.sectionflags	@""
	.align	4
.nv.constant0._Z8kernel3DPiiii:
	.zero		916


//--------------------- .nv.constant0._Z8kernel2DPiii --------------------------
	.section	.nv.constant0._Z8kernel2DPiii,"a",@progbits
	.sectionflags	@""
	.align	4
.nv.constant0._Z8kernel2DPiii:
	.zero		912


//--------------------- .nv.constant0._Z15reductionAtomicPiS_i --------------------------
	.section	.nv.constant0._Z15reductionAtomicPiS_i,"a",@progbits
	.sectionflags	@""
	.align	4
.nv.constant0._Z15reductionAtomicPiS_i:
	.zero		916


//--------------------- .nv.constant0._Z13reductionTreePiS_i --------------------------
	.section	.nv.constant0._Z13reductionTreePiS_i,"a",@progbits
	.sectionflags	@""
	.align	4
.nv.constant0._Z13reductionTreePiS_i:
	.zero		916


//--------------------- .nv.constant0._Z19matrixMultiplyTiledPfS_S_ii --------------------------
	.section	.nv.constant0._Z19matrixMultiplyTiledPfS_S_ii,"a",@progbits
	.sectionflags	@""
	.align	4
.nv.constant0._Z19matrixMultiplyTiledPfS_S_ii:
	.zero		928


//--------------------- .nv.constant0._Z16matrixMultiply2DPfS_S_ii --------------------------
	.section	.nv.constant0._Z16matrixMultiply2DPfS_S_ii,"a",@progbits
	.sectionflags	@""
	.align	4
.nv.constant0._Z16matrixMultiply2DPfS_S_ii:
	.zero		928


//--------------------- .nv.constant0._Z11syncExamplePii --------------------------
	.section	.nv.constant0._Z11syncExamplePii,"a",@progbits
	.sectionflags	@""
	.align	4
.nv.constant0._Z11syncExamplePii:
	.zero		908


//--------------------- SYMBOLS --------------------------

	.type		.nv.reservedSmem.offset0,@object
	.size		.nv.reservedSmem.offset0,0x4
	.type		.nv.reservedSmem.cap,@object
	.size		.nv.reservedSmem.cap,0x4
